// auto-generated by cutlass_sweep.gemm — config: {"arch": "sm_90", "cluster_m": 4, "cluster_n": 2, "dtype": "fp16", "dtype_b": "fp16", "layout": "tt", "stages": 2, "tile_k": 64, "tile_m": 128, "tile_n": 128}
#include "cutlass/cutlass.h"
#include "cutlass/gemm/collective/collective_builder.hpp"
#include "cutlass/gemm/device/gemm_universal_adapter.h"
#include "cutlass/gemm/kernel/gemm_universal.hpp"
#include "cutlass/epilogue/collective/collective_builder.hpp"

using ElemA = cutlass::half_t;
using ElemB = cutlass::half_t;
using ElemCD = cutlass::half_t;
using Acc  = float;
using TileShape    = cute::Shape<cute::_128, cute::_128, cute::_64>;
using ClusterShape = cute::Shape<cute::_4, cute::_2, cute::_1>;

using CollectiveEpilogue = typename cutlass::epilogue::collective::CollectiveBuilder<
    cutlass::arch::Sm90, cutlass::arch::OpClassTensorOp,
    TileShape, ClusterShape,
    cutlass::epilogue::collective::EpilogueTileAuto,
    Acc, Acc,
    ElemCD, cutlass::layout::RowMajor, 128 / cutlass::sizeof_bits<ElemCD>::value,
    ElemCD, cutlass::layout::RowMajor, 128 / cutlass::sizeof_bits<ElemCD>::value,
    cutlass::epilogue::collective::EpilogueScheduleAuto
  >::CollectiveOp;

using CollectiveMainloop = typename cutlass::gemm::collective::CollectiveBuilder<
    cutlass::arch::Sm90, cutlass::arch::OpClassTensorOp,
    ElemA, cutlass::layout::ColumnMajor, 128 / cutlass::sizeof_bits<ElemA>::value,
    ElemB, cutlass::layout::ColumnMajor, 128 / cutlass::sizeof_bits<ElemB>::value,
    Acc,
    TileShape, ClusterShape,
    cutlass::gemm::collective::StageCount<2>,
    cutlass::gemm::collective::KernelScheduleAuto
  >::CollectiveOp;

using GemmKernel = cutlass::gemm::kernel::GemmUniversal<
    cute::Shape<int,int,int,int>,
    CollectiveMainloop,
    CollectiveEpilogue
>;
using Gemm = cutlass::gemm::device::GemmUniversalAdapter<GemmKernel>;

// Force the device kernel symbol into the cubin without needing a host main.
auto* _anchor = &cutlass::device_kernel<GemmKernel>;


// ===== COMPILED SASS (sm_90a) =====

	.target	sm_90a

	.elftype	@"ET_EXEC"


//--------------------- .note.nv.tkinfo           --------------------------
	.section	.note.nv.tkinfo,"",@"SHT_NOTE"
	.sectionflags	@"SHF_NOTE_NV_TKINFO"
	.tkinfo
        /*0018*/ 	.word	0x00000002
        /*0030*/ 	.string	""
        /*0030*/ 	.string	"ptxas"
        /*0030*/ 	.string	"Cuda compilation tools, release 13.0, V13.0.88"
        /*0030*/ 	.string	"Build cuda_13.0.r13.0/compiler.36424714_0"
        /*0030*/ 	.string	"-arch sm_90a -m 64 "



//--------------------- .note.nv.cuinfo           --------------------------
	.section	.note.nv.cuinfo,"",@"SHT_NOTE"
	.sectionflags	@"SHF_NOTE_NV_CUINFO"
        /*0018*/ 	.short	0x0002
        /*001a*/ 	.short	0x005a
        /*001c*/ 	.short	0x0082
	.zero		2


//--------------------- .nv.info                  --------------------------
	.section	.nv.info,"",@"SHT_CUDA_INFO"
	.align	4


	//----- nvinfo : EIATTR_REGCOUNT
	.align		4
        /*0000*/ 	.byte	0x04, 0x2f
        /*0002*/ 	.short	(.L_15 - .L_14)
	.align		4
.L_14:
        /*0004*/ 	.word	index@(_ZN7cutlass13device_kernelINS_4gemm6kernel13GemmUniversalIN4cute5tupleIJiiiiEEENS1_10collective13CollectiveMmaINS1_34MainloopSm90TmaGmmaWarpSpecializedILi2ENS5_IJNS4_1CILi4EEENSA_ILi2EEENSA_ILi1EEEEEENS1_35KernelTmaWarpSpecializedCooperativeEEENS5_IJNSA_ILi128EEESH_NSA_ILi64EEEEEENS_6half_tENS5_IJSD_llEEESK_NS5_IJlSD_lEEENS4_8TiledMMAINS4_8MMA_AtomIJNS4_4SM904GMMA26MMA_64x128x16_F32F16F16_SSILNSQ_5MajorE1ELSS_0ELNSQ_7ScaleInE1ELST_1EEEEEENS4_6LayoutINS5_IJSC_SD_SD_EEENS5_IJSD_NSA_ILi0EEESY_EEEEENS5_IJNS4_10UnderscoreES11_S11_EEEEENS4_23SM90_TMA_LOAD_MULTICASTENS4_14ComposedLayoutINS4_7SwizzleILi3ELi4ELi3EEENS4_18smem_ptr_flag_bitsILi16EEENSW_INS5_IJSI_NSA_ILi8EEEEEENS5_IJSD_SI_EEEEEEEvNS4_8identityES14_NS15_IS17_S19_NSW_INS5_IJS1A_SI_EEENS5_IJSI_SD_EEEEEEEvS1F_EENS_8epilogue10collective6detail29Sm90TmaWarpSpecializedAdapterINS1M_15DefaultEpilogueISK_SM_SM_NS1L_6thread17LinearCombinationISK_Li1EffLNS1Q_9ScaleType4KindE0ELNS_15FloatRoundStyleE2ESK_EENS1_15EpilogueDefaultEEEEEvvEEEEvNT_6ParamsE)
        /*0008*/ 	.word	0x000000a8


	//----- nvinfo : EIATTR_FRAME_SIZE
	.align		4
.L_15:
        /*000c*/ 	.byte	0x04, 0x11
        /*000e*/ 	.short	(.L_17 - .L_16)
	.align		4
.L_16:
        /*0010*/ 	.word	index@(_ZN7cutlass13device_kernelINS_4gemm6kernel13GemmUniversalIN4cute5tupleIJiiiiEEENS1_10collective13CollectiveMmaINS1_34MainloopSm90TmaGmmaWarpSpecializedILi2ENS5_IJNS4_1CILi4EEENSA_ILi2EEENSA_ILi1EEEEEENS1_35KernelTmaWarpSpecializedCooperativeEEENS5_IJNSA_ILi128EEESH_NSA_ILi64EEEEEENS_6half_tENS5_IJSD_llEEESK_NS5_IJlSD_lEEENS4_8TiledMMAINS4_8MMA_AtomIJNS4_4SM904GMMA26MMA_64x128x16_F32F16F16_SSILNSQ_5MajorE1ELSS_0ELNSQ_7ScaleInE1ELST_1EEEEEENS4_6LayoutINS5_IJSC_SD_SD_EEENS5_IJSD_NSA_ILi0EEESY_EEEEENS5_IJNS4_10UnderscoreES11_S11_EEEEENS4_23SM90_TMA_LOAD_MULTICASTENS4_14ComposedLayoutINS4_7SwizzleILi3ELi4ELi3EEENS4_18smem_ptr_flag_bitsILi16EEENSW_INS5_IJSI_NSA_ILi8EEEEEENS5_IJSD_SI_EEEEEEEvNS4_8identityES14_NS15_IS17_S19_NSW_INS5_IJS1A_SI_EEENS5_IJSI_SD_EEEEEEEvS1F_EENS_8epilogue10collective6detail29Sm90TmaWarpSpecializedAdapterINS1M_15DefaultEpilogueISK_SM_SM_NS1L_6thread17LinearCombinationISK_Li1EffLNS1Q_9ScaleType4KindE0ELNS_15FloatRoundStyleE2ESK_EENS1_15EpilogueDefaultEEEEEvvEEEEvNT_6ParamsE)
        /*0014*/ 	.word	0x00000000


	//----- nvinfo : EIATTR_MIN_STACK_SIZE
	.align		4
.L_17:
        /*0018*/ 	.byte	0x04, 0x12
        /*001a*/ 	.short	(.L_19 - .L_18)
	.align		4
.L_18:
        /*001c*/ 	.word	index@(_ZN7cutlass13device_kernelINS_4gemm6kernel13GemmUniversalIN4cute5tupleIJiiiiEEENS1_10collective13CollectiveMmaINS1_34MainloopSm90TmaGmmaWarpSpecializedILi2ENS5_IJNS4_1CILi4EEENSA_ILi2EEENSA_ILi1EEEEEENS1_35KernelTmaWarpSpecializedCooperativeEEENS5_IJNSA_ILi128EEESH_NSA_ILi64EEEEEENS_6half_tENS5_IJSD_llEEESK_NS5_IJlSD_lEEENS4_8TiledMMAINS4_8MMA_AtomIJNS4_4SM904GMMA26MMA_64x128x16_F32F16F16_SSILNSQ_5MajorE1ELSS_0ELNSQ_7ScaleInE1ELST_1EEEEEENS4_6LayoutINS5_IJSC_SD_SD_EEENS5_IJSD_NSA_ILi0EEESY_EEEEENS5_IJNS4_10UnderscoreES11_S11_EEEEENS4_23SM90_TMA_LOAD_MULTICASTENS4_14ComposedLayoutINS4_7SwizzleILi3ELi4ELi3EEENS4_18smem_ptr_flag_bitsILi16EEENSW_INS5_IJSI_NSA_ILi8EEEEEENS5_IJSD_SI_EEEEEEEvNS4_8identityES14_NS15_IS17_S19_NSW_INS5_IJS1A_SI_EEENS5_IJSI_SD_EEEEEEEvS1F_EENS_8epilogue10collective6detail29Sm90TmaWarpSpecializedAdapterINS1M_15DefaultEpilogueISK_SM_SM_NS1L_6thread17LinearCombinationISK_Li1EffLNS1Q_9ScaleType4KindE0ELNS_15FloatRoundStyleE2ESK_EENS1_15EpilogueDefaultEEEEEvvEEEEvNT_6ParamsE)
        /*0020*/ 	.word	0x00000000
.L_19:


//--------------------- .nv.compat                --------------------------
	.section	.nv.compat,"",@"SHT_CUDA_COMPAT_INFO"
	.align	4
        /*0000*/ 	.byte	0x02, 0x09, 0x01, 0x00, 0x02, 0x02, 0x04, 0x00, 0x02, 0x05, 0x05, 0x00, 0x03, 0x07, 0x01, 0x01
        /*0010*/ 	.byte	0x02, 0x03, 0x01, 0x00, 0x02, 0x06, 0x01, 0x00, 0x04, 0x0b, 0x08, 0x00, 0x00, 0x00, 0x00, 0x00
        /*0020*/ 	.byte	0x00, 0x00, 0x00, 0x00


//--------------------- .nv.info._ZN7cutlass13device_kernelINS_4gemm6kernel13GemmUniversalIN4cute5tupleIJiiiiEEENS1_10collective13CollectiveMmaINS1_34MainloopSm90TmaGmmaWarpSpecializedILi2ENS5_IJNS4_1CILi4EEENSA_ILi2EEENSA_ILi1EEEEEENS1_35KernelTmaWarpSpecializedCooperativeEEENS5_IJNSA_ILi128EEESH_NSA_ILi64EEEEEENS_6half_tENS5_IJSD_llEEESK_NS5_IJlSD_lEEENS4_8TiledMMAINS4_8MMA_AtomIJNS4_4SM904GMMA26MMA_64x128x16_F32F16F16_SSILNSQ_5MajorE1ELSS_0ELNSQ_7ScaleInE1ELST_1EEEEEENS4_6LayoutINS5_IJSC_SD_SD_EEENS5_IJSD_NSA_ILi0EEESY_EEEEENS5_IJNS4_10UnderscoreES11_S11_EEEEENS4_23SM90_TMA_LOAD_MULTICASTENS4_14ComposedLayoutINS4_7SwizzleILi3ELi4ELi3EEENS4_18smem_ptr_flag_bitsILi16EEENSW_INS5_IJSI_NSA_ILi8EEEEEENS5_IJSD_SI_EEEEEEEvNS4_8identityES14_NS15_IS17_S19_NSW_INS5_IJS1A_SI_EEENS5_IJSI_SD_EEEEEEEvS1F_EENS_8epilogue10collective6detail29Sm90TmaWarpSpecializedAdapterINS1M_15DefaultEpilogueISK_SM_SM_NS1L_6thread17LinearCombinationISK_Li1EffLNS1Q_9ScaleType4KindE0ELNS_15FloatRoundStyleE2ESK_EENS1_15EpilogueDefaultEEEEEvvEEEEvNT_6ParamsE --------------------------
	.section	.nv.info._ZN7cutlass13device_kernelINS_4gemm6kernel13GemmUniversalIN4cute5tupleIJiiiiEEENS1_10collective13CollectiveMmaINS1_34MainloopSm90TmaGmmaWarpSpecializedILi2ENS5_IJNS4_1CILi4EEENSA_ILi2EEENSA_ILi1EEEEEENS1_35KernelTmaWarpSpecializedCooperativeEEENS5_IJNSA_ILi128EEESH_NSA_ILi64EEEEEENS_6half_tENS5_IJSD_llEEESK_NS5_IJlSD_lEEENS4_8TiledMMAINS4_8MMA_AtomIJNS4_4SM904GMMA26MMA_64x128x16_F32F16F16_SSILNSQ_5MajorE1ELSS_0ELNSQ_7ScaleInE1ELST_1EEEEEENS4_6LayoutINS5_IJSC_SD_SD_EEENS5_IJSD_NSA_ILi0EEESY_EEEEENS5_IJNS4_10UnderscoreES11_S11_EEEEENS4_23SM90_TMA_LOAD_MULTICASTENS4_14ComposedLayoutINS4_7SwizzleILi3ELi4ELi3EEENS4_18smem_ptr_flag_bitsILi16EEENSW_INS5_IJSI_NSA_ILi8EEEEEENS5_IJSD_SI_EEEEEEEvNS4_8identityES14_NS15_IS17_S19_NSW_INS5_IJS1A_SI_EEENS5_IJSI_SD_EEEEEEEvS1F_EENS_8epilogue10collective6detail29Sm90TmaWarpSpecializedAdapterINS1M_15DefaultEpilogueISK_SM_SM_NS1L_6thread17LinearCombinationISK_Li1EffLNS1Q_9ScaleType4KindE0ELNS_15FloatRoundStyleE2ESK_EENS1_15EpilogueDefaultEEEEEvvEEEEvNT_6ParamsE,"",@"SHT_CUDA_INFO"
	.sectionflags	@""
	.align	4


	//----- nvinfo : EIATTR_CUDA_API_VERSION
	.align		4
        /*0000*/ 	.byte	0x04, 0x37
        /*0002*/ 	.short	(.L_21 - .L_20)
.L_20:
        /*0004*/ 	.word	0x00000082


	//----- nvinfo : EIATTR_KPARAM_INFO
	.align		4
.L_21:
        /*0008*/ 	.byte	0x04, 0x17
        /*000a*/ 	.short	(.L_23 - .L_22)
.L_22:
        /*000c*/ 	.word	0x00000000
        /*0010*/ 	.short	0x0000
        /*0012*/ 	.short	0x0070
        /*0014*/ 	.byte	0x00, 0xf0, 0x01, 0x10


	//----- nvinfo : EIATTR_SPARSE_MMA_MASK
	.align		4
.L_23:
        /*0018*/ 	.byte	0x03, 0x50
        /*001a*/ 	.short	0x0000


	//----- nvinfo : EIATTR_MAXREG_COUNT
	.align		4
        /*001c*/ 	.byte	0x03, 0x1b
        /*001e*/ 	.short	0x00a8


	//----- nvinfo : EIATTR_NUM_BARRIERS
	.align		4
        /*0020*/ 	.byte	0x02, 0x4c
        /*0022*/ 	.byte	0x01
	.zero		1


	//----- nvinfo : EIATTR_EXTERNS
	.align		4
        /*0024*/ 	.byte	0x04, 0x0f
        /*0026*/ 	.short	(.L_25 - .L_24)


	//   ....[0]....
	.align		4
.L_24:
        /*0028*/ 	.word	index@(__assertfail)


	//----- nvinfo : EIATTR_MERCURY_ISA_VERSION
	.align		4
.L_25:
        /*002c*/ 	.byte	0x03, 0x5f
        /*002e*/ 	.short	0x0101


	//----- nvinfo : EIATTR_INT_WARP_WIDE_INSTR_OFFSETS
	.align		4
        /*0030*/ 	.byte	0x04, 0x31
        /*0032*/ 	.short	(.L_27 - .L_26)


	//   ....[0]....
.L_26:
        /*0034*/ 	.word	0x00000480


	//   ....[1]....
        /*0038*/ 	.word	0x00000490


	//   ....[2]....
        /*003c*/ 	.word	0x00000640


	//   ....[3]....
        /*0040*/ 	.word	0x00001ed0


	//----- nvinfo : EIATTR_COOP_GROUP_MASK_REGIDS
	.align		4
.L_27:
        /*0044*/ 	.byte	0x04, 0x29
        /*0046*/ 	.short	(.L_29 - .L_28)


	//   ....[0]....
.L_28:
        /*0048*/ 	.word	0xffffffff


	//   ....[1]....
        /*004c*/ 	.word	0xffffffff


	//   ....[2]....
        /*0050*/ 	.word	0xffffffff


	//   ....[3]....
        /*0054*/ 	.word	0xffffffff


	//   ....[4]....
        /*0058*/ 	.word	0xffffffff


	//   ....[5]....
        /*005c*/ 	.word	0xffffffff


	//----- nvinfo : EIATTR_COOP_GROUP_INSTR_OFFSETS
	.align		4
.L_29:
        /*0060*/ 	.byte	0x04, 0x28
        /*0062*/ 	.short	(.L_31 - .L_30)


	//   ....[0]....
.L_30:
        /*0064*/ 	.word	0x00000060


	//   ....[1]....
        /*0068*/ 	.word	0x00000070


	//   ....[2]....
        /*006c*/ 	.word	0x00000130


	//   ....[3]....
        /*0070*/ 	.word	0x000002c0


	//   ....[4]....
        /*0074*/ 	.word	0x000007e0


	//   ....[5]....
        /*0078*/ 	.word	0x00001460


	//----- nvinfo : EIATTR_REG_RECONFIG
	.align		4
.L_31:
        /*007c*/ 	.byte	0x01, 0x54
	.zero		2


	//----- nvinfo : EIATTR_SYSCALL_OFFSETS
	.align		4
        /*0080*/ 	.byte	0x04, 0x46
        /*0082*/ 	.short	(.L_33 - .L_32)


	//   ....[0]....
.L_32:
        /*0084*/ 	.word	0x00001640


	//----- nvinfo : EIATTR_MBARRIER_INSTR_OFFSETS
	.align		4
.L_33:
        /*0088*/ 	.byte	0x04, 0x39
        /*008a*/ 	.short	(.L_35 - .L_34)


	//   ....[0]....
.L_34:
        /*008c*/ 	.word	0x00000250
        /*0090*/ 	.word	0x000000ff
        /*0094*/ 	.word	0x00000000
        /*0098*/ 	.short	0x0100
        /*009a*/ 	.byte	0x08
	.zero		1


	//   ....[1]....
        /*009c*/ 	.word	0x00000260
        /*00a0*/ 	.word	0x000000ff
        /*00a4*/ 	.word	0x00000010
        /*00a8*/ 	.short	0x0100
        /*00aa*/ 	.byte	0x08
	.zero		1


	//   ....[2]....
        /*00ac*/ 	.word	0x00000270
        /*00b0*/ 	.word	0x000000ff
        /*00b4*/ 	.word	0x00000008
        /*00b8*/ 	.short	0x0100
        /*00ba*/ 	.byte	0x08
	.zero		1


	//   ....[3]....
        /*00bc*/ 	.word	0x00000280
        /*00c0*/ 	.word	0x000000ff
        /*00c4*/ 	.word	0x00000018
        /*00c8*/ 	.short	0x0100
        /*00ca*/ 	.byte	0x08
	.zero		1


	//   ....[4]....
        /*00cc*/ 	.word	0x000006b0
        /*00d0*/ 	.word	0x000000ff
        /*00d4*/ 	.word	0x00000030
        /*00d8*/ 	.short	0x0100
        /*00da*/ 	.byte	0x06
	.zero		1


	//   ....[5]....
        /*00dc*/ 	.word	0x00000760
        /*00e0*/ 	.word	0x000000ff
        /*00e4*/ 	.word	0x00000038
        /*00e8*/ 	.short	0x0100
        /*00ea*/ 	.byte	0x06
	.zero		1


	//   ....[6]....
        /*00ec*/ 	.word	0x00001700
        /*00f0*/ 	.word	0x00000003
        /*00f4*/ 	.word	0x00000000
        /*00f8*/ 	.short	0x010a
        /*00fa*/ 	.byte	0x3f
	.zero		1


	//   ....[7]....
        /*00fc*/ 	.word	0x00001760
        /*0100*/ 	.word	0x00000003
        /*0104*/ 	.word	0x00000000
        /*0108*/ 	.short	0x010a
        /*010a*/ 	.byte	0x3f
	.zero		1


	//   ....[8]....
        /*010c*/ 	.word	0x00001ae0
        /*0110*/ 	.word	0x00000005
        /*0114*/ 	.word	0x00000000
        /*0118*/ 	.short	0x010a
        /*011a*/ 	.byte	0x3f
	.zero		1


	//   ....[9]....
        /*011c*/ 	.word	0x00001b20
        /*0120*/ 	.word	0x00000005
        /*0124*/ 	.word	0x00000000
        /*0128*/ 	.short	0x010a
        /*012a*/ 	.byte	0x3f
	.zero		1


	//   ....[10]....
        /*012c*/ 	.word	0x00001d80
        /*0130*/ 	.word	0x00000004
        /*0134*/ 	.word	0x00000000
        /*0138*/ 	.short	0x0101
        /*013a*/ 	.byte	0x3f
	.zero		1


	//   ....[11]....
        /*013c*/ 	.word	0x00001f40
        /*0140*/ 	.word	0x00000000
        /*0144*/ 	.word	0x00000000
        /*0148*/ 	.short	0x0101
        /*014a*/ 	.byte	0x3f
	.zero		1


	//   ....[12]....
        /*014c*/ 	.word	0x000071b0
        /*0150*/ 	.word	0x00000014
        /*0154*/ 	.word	0x00000010
        /*0158*/ 	.short	0x010a
        /*015a*/ 	.byte	0x3f
	.zero		1


	//   ....[13]....
        /*015c*/ 	.word	0x00007600
        /*0160*/ 	.word	0x00000004
        /*0164*/ 	.word	0x00000038
        /*0168*/ 	.short	0x0101
        /*016a*/ 	.byte	0x3f
	.zero		1


	//   ....[14]....
        /*016c*/ 	.word	0x00007d20
        /*0170*/ 	.word	0x00000005
        /*0174*/ 	.word	0x00000000
        /*0178*/ 	.short	0x010a
        /*017a*/ 	.byte	0x3f
	.zero		1


	//   ....[15]....
        /*017c*/ 	.word	0x00007da0
        /*0180*/ 	.word	0x00000009
        /*0184*/ 	.word	0x00000000
        /*0188*/ 	.short	0x010a
        /*018a*/ 	.byte	0x3f
	.zero		1


	//   ....[16]....
        /*018c*/ 	.word	0x00007e00
        /*0190*/ 	.word	0x00000003
        /*0194*/ 	.word	0x00000000
        /*0198*/ 	.short	0x010a
        /*019a*/ 	.byte	0x3f
	.zero		1


	//   ....[17]....
        /*019c*/ 	.word	0x00007e50
        /*01a0*/ 	.word	0x00000005
        /*01a4*/ 	.word	0x00000000
        /*01a8*/ 	.short	0x010a
        /*01aa*/ 	.byte	0x3f
	.zero		1


	//   ....[18]....
        /*01ac*/ 	.word	0x00007f20
        /*01b0*/ 	.word	0x00000014
        /*01b4*/ 	.word	0x00000010
        /*01b8*/ 	.short	0x010a
        /*01ba*/ 	.byte	0x3f
	.zero		1


	//   ....[19]....
        /*01bc*/ 	.word	0x00007ff0
        /*01c0*/ 	.word	0x00000005
        /*01c4*/ 	.word	0x00000000
        /*01c8*/ 	.short	0x010a
        /*01ca*/ 	.byte	0x3f
	.zero		1


	//----- nvinfo : EIATTR_NUM_MBARRIERS
	.align		4
.L_35:
        /*01cc*/ 	.byte	0x03, 0x38
        /*01ce*/ 	.short	0x0006


	//----- nvinfo : EIATTR_EXIT_INSTR_OFFSETS
	.align		4
        /*01d0*/ 	.byte	0x04, 0x1c
        /*01d2*/ 	.short	(.L_37 - .L_36)


	//   ....[0]....
.L_36:
        /*01d4*/ 	.word	0x000009b0


	//   ....[1]....
        /*01d8*/ 	.word	0x000011c0


	//   ....[2]....
        /*01dc*/ 	.word	0x000067e0


	//   ....[3]....
        /*01e0*/ 	.word	0x00006d40


	//   ....[4]....
        /*01e4*/ 	.word	0x00007df0


	//----- nvinfo : EIATTR_MAX_THREADS
	.align		4
.L_37:
        /*01e8*/ 	.byte	0x04, 0x05
        /*01ea*/ 	.short	(.L_39 - .L_38)
.L_38:
        /*01ec*/ 	.word	0x00000180
        /*01f0*/ 	.word	0x00000001
        /*01f4*/ 	.word	0x00000001


	//----- nvinfo : EIATTR_CRS_STACK_SIZE
	.align		4
.L_39:
        /*01f8*/ 	.byte	0x04, 0x1e
        /*01fa*/ 	.short	(.L_41 - .L_40)
.L_40:
        /*01fc*/ 	.word	0x00000000


	//----- nvinfo : EIATTR_CBANK_PARAM_SIZE
	.align		4
.L_41:
        /*0200*/ 	.byte	0x03, 0x19
        /*0202*/ 	.short	0x0470


	//----- nvinfo : EIATTR_PARAM_CBANK
	.align		4
        /*0204*/ 	.byte	0x04, 0x0a
        /*0206*/ 	.short	(.L_43 - .L_42)
	.align		4
.L_42:
        /*0208*/ 	.word	index@(.nv.constant0._ZN7cutlass13device_kernelINS_4gemm6kernel13GemmUniversalIN4cute5tupleIJiiiiEEENS1_10collective13CollectiveMmaINS1_34MainloopSm90TmaGmmaWarpSpecializedILi2ENS5_IJNS4_1CILi4EEENSA_ILi2EEENSA_ILi1EEEEEENS1_35KernelTmaWarpSpecializedCooperativeEEENS5_IJNSA_ILi128EEESH_NSA_ILi64EEEEEENS_6half_tENS5_IJSD_llEEESK_NS5_IJlSD_lEEENS4_8TiledMMAINS4_8MMA_AtomIJNS4_4SM904GMMA26MMA_64x128x16_F32F16F16_SSILNSQ_5MajorE1ELSS_0ELNSQ_7ScaleInE1ELST_1EEEEEENS4_6LayoutINS5_IJSC_SD_SD_EEENS5_IJSD_NSA_ILi0EEESY_EEEEENS5_IJNS4_10UnderscoreES11_S11_EEEEENS4_23SM90_TMA_LOAD_MULTICASTENS4_14ComposedLayoutINS4_7SwizzleILi3ELi4ELi3EEENS4_18smem_ptr_flag_bitsILi16EEENSW_INS5_IJSI_NSA_ILi8EEEEEENS5_IJSD_SI_EEEEEEEvNS4_8identityES14_NS15_IS17_S19_NSW_INS5_IJS1A_SI_EEENS5_IJSI_SD_EEEEEEEvS1F_EENS_8epilogue10collective6detail29Sm90TmaWarpSpecializedAdapterINS1M_15DefaultEpilogueISK_SM_SM_NS1L_6thread17LinearCombinationISK_Li1EffLNS1Q_9ScaleType4KindE0ELNS_15FloatRoundStyleE2ESK_EENS1_15EpilogueDefaultEEEEEvvEEEEvNT_6ParamsE)
        /*020c*/ 	.short	0x0210
        /*020e*/ 	.short	0x0470


	//----- nvinfo : EIATTR_SW_WAR
	.align		4
.L_43:
        /*0210*/ 	.byte	0x04, 0x36
        /*0212*/ 	.short	(.L_45 - .L_44)
.L_44:
        /*0214*/ 	.word	0x00000008
.L_45:


//--------------------- .nv.callgraph             --------------------------
	.section	.nv.callgraph,"",@"SHT_CUDA_CALLGRAPH"
	.align	4
	.sectionentsize	8
	.align		4
        /*0000*/ 	.word	0x00000000
	.align		4
        /*0004*/ 	.word	0xffffffff
	.align		4
        /*0008*/ 	.word	index@(_ZN7cutlass13device_kernelINS_4gemm6kernel13GemmUniversalIN4cute5tupleIJiiiiEEENS1_10collective13CollectiveMmaINS1_34MainloopSm90TmaGmmaWarpSpecializedILi2ENS5_IJNS4_1CILi4EEENSA_ILi2EEENSA_ILi1EEEEEENS1_35KernelTmaWarpSpecializedCooperativeEEENS5_IJNSA_ILi128EEESH_NSA_ILi64EEEEEENS_6half_tENS5_IJSD_llEEESK_NS5_IJlSD_lEEENS4_8TiledMMAINS4_8MMA_AtomIJNS4_4SM904GMMA26MMA_64x128x16_F32F16F16_SSILNSQ_5MajorE1ELSS_0ELNSQ_7ScaleInE1ELST_1EEEEEENS4_6LayoutINS5_IJSC_SD_SD_EEENS5_IJSD_NSA_ILi0EEESY_EEEEENS5_IJNS4_10UnderscoreES11_S11_EEEEENS4_23SM90_TMA_LOAD_MULTICASTENS4_14ComposedLayoutINS4_7SwizzleILi3ELi4ELi3EEENS4_18smem_ptr_flag_bitsILi16EEENSW_INS5_IJSI_NSA_ILi8EEEEEENS5_IJSD_SI_EEEEEEEvNS4_8identityES14_NS15_IS17_S19_NSW_INS5_IJS1A_SI_EEENS5_IJSI_SD_EEEEEEEvS1F_EENS_8epilogue10collective6detail29Sm90TmaWarpSpecializedAdapterINS1M_15DefaultEpilogueISK_SM_SM_NS1L_6thread17LinearCombinationISK_Li1EffLNS1Q_9ScaleType4KindE0ELNS_15FloatRoundStyleE2ESK_EENS1_15EpilogueDefaultEEEEEvvEEEEvNT_6ParamsE)
	.align		4
        /*000c*/ 	.word	index@(__assertfail)
	.align		4
        /*0010*/ 	.word	0x00000000
	.align		4
        /*0014*/ 	.word	0xfffffffe
	.align		4
        /*0018*/ 	.word	0x00000000
	.align		4
        /*001c*/ 	.word	0xfffffffd
	.align		4
        /*0020*/ 	.word	0x00000000
	.align		4
        /*0024*/ 	.word	0xfffffffc


//--------------------- .nv.constant4             --------------------------
	.section	.nv.constant4,"a",@progbits
	.align	8
	.align		8
.nv.constant4:
        /*0000*/ 	.dword	__assertfail
	.align		8
        /*0008*/ 	.dword	__unnamed_1
	.align		8
        /*0010*/ 	.dword	_ZN40_INTERNAL_37056b53_4_k_cu_6593303b_267934cuda3std3__45__cpo5beginE
	.align		8
        /*0018*/ 	.dword	_ZN40_INTERNAL_37056b53_4_k_cu_6593303b_267934cuda3std3__45__cpo3endE
	.align		8
        /*0020*/ 	.dword	_ZN40_INTERNAL_37056b53_4_k_cu_6593303b_267934cuda3std3__45__cpo6cbeginE
	.align		8
        /*0028*/ 	.dword	_ZN40_INTERNAL_37056b53_4_k_cu_6593303b_267934cuda3std3__45__cpo4cendE
	.align		8
        /*0030*/ 	.dword	_ZN40_INTERNAL_37056b53_4_k_cu_6593303b_267934cuda3std3__442_GLOBAL__N__37056b53_4_k_cu_6593303b_267936ignoreE
	.align		8
        /*0038*/ 	.dword	_ZN40_INTERNAL_37056b53_4_k_cu_6593303b_267934cuda3std3__419piecewise_constructE
	.align		8
        /*0040*/ 	.dword	_ZN40_INTERNAL_37056b53_4_k_cu_6593303b_267934cuda3std3__48in_placeE
	.align		8
        /*0048*/ 	.dword	_ZN40_INTERNAL_37056b53_4_k_cu_6593303b_267934cuda3std6ranges3__45__cpo4swapE
	.align		8
        /*0050*/ 	.dword	_ZN40_INTERNAL_37056b53_4_k_cu_6593303b_267934cuda3std6ranges3__45__cpo9iter_moveE
	.align		8
        /*0058*/ 	.dword	_ZN40_INTERNAL_37056b53_4_k_cu_6593303b_267934cute7productE
	.align		8
        /*0060*/ 	.dword	_ZN40_INTERNAL_37056b53_4_k_cu_6593303b_267934cute1_E
	.align		8
        /*0068*/ 	.dword	$str$22
	.align		8
        /*0070*/ 	.dword	$str$23


//--------------------- .text._ZN7cutlass13device_kernelINS_4gemm6kernel13GemmUniversalIN4cute5tupleIJiiiiEEENS1_10collective13CollectiveMmaINS1_34MainloopSm90TmaGmmaWarpSpecializedILi2ENS5_IJNS4_1CILi4EEENSA_ILi2EEENSA_ILi1EEEEEENS1_35KernelTmaWarpSpecializedCooperativeEEENS5_IJNSA_ILi128EEESH_NSA_ILi64EEEEEENS_6half_tENS5_IJSD_llEEESK_NS5_IJlSD_lEEENS4_8TiledMMAINS4_8MMA_AtomIJNS4_4SM904GMMA26MMA_64x128x16_F32F16F16_SSILNSQ_5MajorE1ELSS_0ELNSQ_7ScaleInE1ELST_1EEEEEENS4_6LayoutINS5_IJSC_SD_SD_EEENS5_IJSD_NSA_ILi0EEESY_EEEEENS5_IJNS4_10UnderscoreES11_S11_EEEEENS4_23SM90_TMA_LOAD_MULTICASTENS4_14ComposedLayoutINS4_7SwizzleILi3ELi4ELi3EEENS4_18smem_ptr_flag_bitsILi16EEENSW_INS5_IJSI_NSA_ILi8EEEEEENS5_IJSD_SI_EEEEEEEvNS4_8identityES14_NS15_IS17_S19_NSW_INS5_IJS1A_SI_EEENS5_IJSI_SD_EEEEEEEvS1F_EENS_8epilogue10collective6detail29Sm90TmaWarpSpecializedAdapterINS1M_15DefaultEpilogueISK_SM_SM_NS1L_6thread17LinearCombinationISK_Li1EffLNS1Q_9ScaleType4KindE0ELNS_15FloatRoundStyleE2ESK_EENS1_15EpilogueDefaultEEEEEvvEEEEvNT_6ParamsE --------------------------
	.section	.text._ZN7cutlass13device_kernelINS_4gemm6kernel13GemmUniversalIN4cute5tupleIJiiiiEEENS1_10collective13CollectiveMmaINS1_34MainloopSm90TmaGmmaWarpSpecializedILi2ENS5_IJNS4_1CILi4EEENSA_ILi2EEENSA_ILi1EEEEEENS1_35KernelTmaWarpSpecializedCooperativeEEENS5_IJNSA_ILi128EEESH_NSA_ILi64EEEEEENS_6half_tENS5_IJSD_llEEESK_NS5_IJlSD_lEEENS4_8TiledMMAINS4_8MMA_AtomIJNS4_4SM904GMMA26MMA_64x128x16_F32F16F16_SSILNSQ_5MajorE1ELSS_0ELNSQ_7ScaleInE1ELST_1EEEEEENS4_6LayoutINS5_IJSC_SD_SD_EEENS5_IJSD_NSA_ILi0EEESY_EEEEENS5_IJNS4_10UnderscoreES11_S11_EEEEENS4_23SM90_TMA_LOAD_MULTICASTENS4_14ComposedLayoutINS4_7SwizzleILi3ELi4ELi3EEENS4_18smem_ptr_flag_bitsILi16EEENSW_INS5_IJSI_NSA_ILi8EEEEEENS5_IJSD_SI_EEEEEEEvNS4_8identityES14_NS15_IS17_S19_NSW_INS5_IJS1A_SI_EEENS5_IJSI_SD_EEEEEEEvS1F_EENS_8epilogue10collective6detail29Sm90TmaWarpSpecializedAdapterINS1M_15DefaultEpilogueISK_SM_SM_NS1L_6thread17LinearCombinationISK_Li1EffLNS1Q_9ScaleType4KindE0ELNS_15FloatRoundStyleE2ESK_EENS1_15EpilogueDefaultEEEEEvvEEEEvNT_6ParamsE,"ax",@progbits
	.align	128
.text._ZN7cutlass13device_kernelINS_4gemm6kernel13GemmUniversalIN4cute5tupleIJiiiiEEENS1_10collective13CollectiveMmaINS1_34MainloopSm90TmaGmmaWarpSpecializedILi2ENS5_IJNS4_1CILi4EEENSA_ILi2EEENSA_ILi1EEEEEENS1_35KernelTmaWarpSpecializedCooperativeEEENS5_IJNSA_ILi128EEESH_NSA_ILi64EEEEEENS_6half_tENS5_IJSD_llEEESK_NS5_IJlSD_lEEENS4_8TiledMMAINS4_8MMA_AtomIJNS4_4SM904GMMA26MMA_64x128x16_F32F16F16_SSILNSQ_5MajorE1ELSS_0ELNSQ_7ScaleInE1ELST_1EEEEEENS4_6LayoutINS5_IJSC_SD_SD_EEENS5_IJSD_NSA_ILi0EEESY_EEEEENS5_IJNS4_10UnderscoreES11_S11_EEEEENS4_23SM90_TMA_LOAD_MULTICASTENS4_14ComposedLayoutINS4_7SwizzleILi3ELi4ELi3EEENS4_18smem_ptr_flag_bitsILi16EEENSW_INS5_IJSI_NSA_ILi8EEEEEENS5_IJSD_SI_EEEEEEEvNS4_8identityES14_NS15_IS17_S19_NSW_INS5_IJS1A_SI_EEENS5_IJSI_SD_EEEEEEEvS1F_EENS_8epilogue10collective6detail29Sm90TmaWarpSpecializedAdapterINS1M_15DefaultEpilogueISK_SM_SM_NS1L_6thread17LinearCombinationISK_Li1EffLNS1Q_9ScaleType4KindE0ELNS_15FloatRoundStyleE2ESK_EENS1_15EpilogueDefaultEEEEEvvEEEEvNT_6ParamsE:
        .type           _ZN7cutlass13device_kernelINS_4gemm6kernel13GemmUniversalIN4cute5tupleIJiiiiEEENS1_10collective13CollectiveMmaINS1_34MainloopSm90TmaGmmaWarpSpecializedILi2ENS5_IJNS4_1CILi4EEENSA_ILi2EEENSA_ILi1EEEEEENS1_35KernelTmaWarpSpecializedCooperativeEEENS5_IJNSA_ILi128EEESH_NSA_ILi64EEEEEENS_6half_tENS5_IJSD_llEEESK_NS5_IJlSD_lEEENS4_8TiledMMAINS4_8MMA_AtomIJNS4_4SM904GMMA26MMA_64x128x16_F32F16F16_SSILNSQ_5MajorE1ELSS_0ELNSQ_7ScaleInE1ELST_1EEEEEENS4_6LayoutINS5_IJSC_SD_SD_EEENS5_IJSD_NSA_ILi0EEESY_EEEEENS5_IJNS4_10UnderscoreES11_S11_EEEEENS4_23SM90_TMA_LOAD_MULTICASTENS4_14ComposedLayoutINS4_7SwizzleILi3ELi4ELi3EEENS4_18smem_ptr_flag_bitsILi16EEENSW_INS5_IJSI_NSA_ILi8EEEEEENS5_IJSD_SI_EEEEEEEvNS4_8identityES14_NS15_IS17_S19_NSW_INS5_IJS1A_SI_EEENS5_IJSI_SD_EEEEEEEvS1F_EENS_8epilogue10collective6detail29Sm90TmaWarpSpecializedAdapterINS1M_15DefaultEpilogueISK_SM_SM_NS1L_6thread17LinearCombinationISK_Li1EffLNS1Q_9ScaleType4KindE0ELNS_15FloatRoundStyleE2ESK_EENS1_15EpilogueDefaultEEEEEvvEEEEvNT_6ParamsE,@function
        .size           _ZN7cutlass13device_kernelINS_4gemm6kernel13GemmUniversalIN4cute5tupleIJiiiiEEENS1_10collective13CollectiveMmaINS1_34MainloopSm90TmaGmmaWarpSpecializedILi2ENS5_IJNS4_1CILi4EEENSA_ILi2EEENSA_ILi1EEEEEENS1_35KernelTmaWarpSpecializedCooperativeEEENS5_IJNSA_ILi128EEESH_NSA_ILi64EEEEEENS_6half_tENS5_IJSD_llEEESK_NS5_IJlSD_lEEENS4_8TiledMMAINS4_8MMA_AtomIJNS4_4SM904GMMA26MMA_64x128x16_F32F16F16_SSILNSQ_5MajorE1ELSS_0ELNSQ_7ScaleInE1ELST_1EEEEEENS4_6LayoutINS5_IJSC_SD_SD_EEENS5_IJSD_NSA_ILi0EEESY_EEEEENS5_IJNS4_10UnderscoreES11_S11_EEEEENS4_23SM90_TMA_LOAD_MULTICASTENS4_14ComposedLayoutINS4_7SwizzleILi3ELi4ELi3EEENS4_18smem_ptr_flag_bitsILi16EEENSW_INS5_IJSI_NSA_ILi8EEEEEENS5_IJSD_SI_EEEEEEEvNS4_8identityES14_NS15_IS17_S19_NSW_INS5_IJS1A_SI_EEENS5_IJSI_SD_EEEEEEEvS1F_EENS_8epilogue10collective6detail29Sm90TmaWarpSpecializedAdapterINS1M_15DefaultEpilogueISK_SM_SM_NS1L_6thread17LinearCombinationISK_Li1EffLNS1Q_9ScaleType4KindE0ELNS_15FloatRoundStyleE2ESK_EENS1_15EpilogueDefaultEEEEEvvEEEEvNT_6ParamsE,(.L_x_193 - _ZN7cutlass13device_kernelINS_4gemm6kernel13GemmUniversalIN4cute5tupleIJiiiiEEENS1_10collective13CollectiveMmaINS1_34MainloopSm90TmaGmmaWarpSpecializedILi2ENS5_IJNS4_1CILi4EEENSA_ILi2EEENSA_ILi1EEEEEENS1_35KernelTmaWarpSpecializedCooperativeEEENS5_IJNSA_ILi128EEESH_NSA_ILi64EEEEEENS_6half_tENS5_IJSD_llEEESK_NS5_IJlSD_lEEENS4_8TiledMMAINS4_8MMA_AtomIJNS4_4SM904GMMA26MMA_64x128x16_F32F16F16_SSILNSQ_5MajorE1ELSS_0ELNSQ_7ScaleInE1ELST_1EEEEEENS4_6LayoutINS5_IJSC_SD_SD_EEENS5_IJSD_NSA_ILi0EEESY_EEEEENS5_IJNS4_10UnderscoreES11_S11_EEEEENS4_23SM90_TMA_LOAD_MULTICASTENS4_14ComposedLayoutINS4_7SwizzleILi3ELi4ELi3EEENS4_18smem_ptr_flag_bitsILi16EEENSW_INS5_IJSI_NSA_ILi8EEEEEENS5_IJSD_SI_EEEEEEEvNS4_8identityES14_NS15_IS17_S19_NSW_INS5_IJS1A_SI_EEENS5_IJSI_SD_EEEEEEEvS1F_EENS_8epilogue10collective6detail29Sm90TmaWarpSpecializedAdapterINS1M_15DefaultEpilogueISK_SM_SM_NS1L_6thread17LinearCombinationISK_Li1EffLNS1Q_9ScaleType4KindE0ELNS_15FloatRoundStyleE2ESK_EENS1_15EpilogueDefaultEEEEEvvEEEEvNT_6ParamsE)
        .other          _ZN7cutlass13device_kernelINS_4gemm6kernel13GemmUniversalIN4cute5tupleIJiiiiEEENS1_10collective13CollectiveMmaINS1_34MainloopSm90TmaGmmaWarpSpecializedILi2ENS5_IJNS4_1CILi4EEENSA_ILi2EEENSA_ILi1EEEEEENS1_35KernelTmaWarpSpecializedCooperativeEEENS5_IJNSA_ILi128EEESH_NSA_ILi64EEEEEENS_6half_tENS5_IJSD_llEEESK_NS5_IJlSD_lEEENS4_8TiledMMAINS4_8MMA_AtomIJNS4_4SM904GMMA26MMA_64x128x16_F32F16F16_SSILNSQ_5MajorE1ELSS_0ELNSQ_7ScaleInE1ELST_1EEEEEENS4_6LayoutINS5_IJSC_SD_SD_EEENS5_IJSD_NSA_ILi0EEESY_EEEEENS5_IJNS4_10UnderscoreES11_S11_EEEEENS4_23SM90_TMA_LOAD_MULTICASTENS4_14ComposedLayoutINS4_7SwizzleILi3ELi4ELi3EEENS4_18smem_ptr_flag_bitsILi16EEENSW_INS5_IJSI_NSA_ILi8EEEEEENS5_IJSD_SI_EEEEEEEvNS4_8identityES14_NS15_IS17_S19_NSW_INS5_IJS1A_SI_EEENS5_IJSI_SD_EEEEEEEvS1F_EENS_8epilogue10collective6detail29Sm90TmaWarpSpecializedAdapterINS1M_15DefaultEpilogueISK_SM_SM_NS1L_6thread17LinearCombinationISK_Li1EffLNS1Q_9ScaleType4KindE0ELNS_15FloatRoundStyleE2ESK_EENS1_15EpilogueDefaultEEEEEvvEEEEvNT_6ParamsE,@"STO_CUDA_ENTRY STV_DEFAULT"
_ZN7cutlass13device_kernelINS_4gemm6kernel13GemmUniversalIN4cute5tupleIJiiiiEEENS1_10collective13CollectiveMmaINS1_34MainloopSm90TmaGmmaWarpSpecializedILi2ENS5_IJNS4_1CILi4EEENSA_ILi2EEENSA_ILi1EEEEEENS1_35KernelTmaWarpSpecializedCooperativeEEENS5_IJNSA_ILi128EEESH_NSA_ILi64EEEEEENS_6half_tENS5_IJSD_llEEESK_NS5_IJlSD_lEEENS4_8TiledMMAINS4_8MMA_AtomIJNS4_4SM904GMMA26MMA_64x128x16_F32F16F16_SSILNSQ_5MajorE1ELSS_0ELNSQ_7ScaleInE1ELST_1EEEEEENS4_6LayoutINS5_IJSC_SD_SD_EEENS5_IJSD_NSA_ILi0EEESY_EEEEENS5_IJNS4_10UnderscoreES11_S11_EEEEENS4_23SM90_TMA_LOAD_MULTICASTENS4_14ComposedLayoutINS4_7SwizzleILi3ELi4ELi3EEENS4_18smem_ptr_flag_bitsILi16EEENSW_INS5_IJSI_NSA_ILi8EEEEEENS5_IJSD_SI_EEEEEEEvNS4_8identityES14_NS15_IS17_S19_NSW_INS5_IJS1A_SI_EEENS5_IJSI_SD_EEEEEEEvS1F_EENS_8epilogue10collective6detail29Sm90TmaWarpSpecializedAdapterINS1M_15DefaultEpilogueISK_SM_SM_NS1L_6thread17LinearCombinationISK_Li1EffLNS1Q_9ScaleType4KindE0ELNS_15FloatRoundStyleE2ESK_EENS1_15EpilogueDefaultEEEEEvvEEEEvNT_6ParamsE:
[----:B------:R-:W0:Y:S01]  /*0000*/  LDC R1, c[0x0][0x28] ;  /* 0x00000a00ff017b82 */ /* 0x000e220000000800 */
[----:B------:R-:W1:Y:S01]  /*0010*/  S2R R95, SR_TID.X ;  /* 0x00000000005f7919 */ /* 0x000e620000002100 */
[----:B------:R-:W-:Y:S01]  /*0020*/  ELECT P0, URZ, PT ;  /* 0x00000000003f782f */ /* 0x000fe20003800000 */
[----:B------:R-:W-:Y:S01]  /*0030*/  BSSY B0, `(.L_x_0) ;  /* 0x000000f000007945 */ /* 0x000fe20003800000 */
[--C-:B-1----:R-:W-:Y:S02]  /*0040*/  SHF.R.U32.HI R0, RZ, 0x5, R95.reuse ;  /* 0x00000005ff007819 */ /* 0x102fe4000001165f */
[----:B------:R-:W-:-:S03]  /*0050*/  SHF.R.U32.HI R6, RZ, 0x7, R95 ;  /* 0x00000007ff067819 */ /* 0x000fc6000001165f */
[----:B------:R-:W1:Y:S04]  /*0060*/  SHFL.IDX PT, R2, R0, RZ, 0x1f ;  /* 0x00001fff00027589 */ /* 0x000e6800000e0000 */
[----:B------:R2:W3:Y:S01]  /*0070*/  SHFL.IDX PT, R5, R6, RZ, 0x1f ;  /* 0x00001fff06057589 */ /* 0x0004e200000e0000 */
[----:B-1----:R-:W-:-:S13]  /*0080*/  ISETP.NE.OR P0, PT, R2, RZ, !P0 ;  /* 0x000000ff0200720c */ /* 0x002fda0004705670 */
[----:B0-23--:R-:W-:Y:S05]  /*0090*/  @P0 BRA `(.L_x_1) ;  /* 0x0000000000200947 */ /* 0x00dfea0003800000 */
[----:B------:R-:W-:Y:S02]  /*00a0*/  ULDC.64 UR4, c[0x0][0x198] ;  /* 0x0000660000047ab9 */ /* 0x000fe40000000a00 */
[----:B------:R-:W-:Y:S02]  /*00b0*/  UIADD3 UR6, UP0, UR4, 0xf0, URZ ;  /* 0x000000f004067890 */ /* 0x000fe4000ff1e03f */
[----:B------:R-:W-:Y:S02]  /*00c0*/  UIADD3 UR4, UP1, UR4, 0x1f0, URZ ;  /* 0x000001f004047890 */ /* 0x000fe4000ff3e03f */
[----:B------:R-:W-:Y:S02]  /*00d0*/  UIADD3.X UR7, URZ, UR5, URZ, UP0, !UPT ;  /* 0x000000053f077290 */ /* 0x000fe400087fe43f */
[----:B------:R-:W-:-:S07]  /*00e0*/  UIADD3.X UR5, URZ, UR5, URZ, UP1, !UPT ;  /* 0x000000053f057290 */ /* 0x000fce0008ffe43f */
[----:B------:R0:W-:Y:S02]  /*00f0*/  UTMACCTL.PF [UR6] ;  /* 0x00000000060079b9 */ /* 0x0001e40008040000 */
[----:B------:R0:W-:Y:S02]  /*0100*/  UTMACCTL.PF [UR4] ;  /* 0x00000000040079b9 */ /* 0x0001e40008040000 */
[----:B0-----:R-:W-:Y:S01]  /*0110*/  NOP ;  /* 0x0000000000007918 */ /* 0x001fe20000000000 */
.L_x_1:
[----:B------:R-:W-:Y:S05]  /*0120*/  BSYNC B0 ;  /* 0x0000000000007941 */ /* 0x000fea0003800000 */
.L_x_0:
[----:B------:R-:W0:Y:S01]  /*0130*/  SHFL.IDX PT, R3, R0, RZ, 0x1f ;  /* 0x00001fff00037589 */ /* 0x000e2200000e0000 */
[----:B------:R-:W-:-:S04]  /*0140*/  SHF.R.S32.HI R4, RZ, 0x1f, R95 ;  /* 0x0000001fff047819 */ /* 0x000fc8000001145f */
[----:B------:R-:W-:Y:S02]  /*0150*/  LEA.HI R4, R4, R95, RZ, 0x7 ;  /* 0x0000005f04047211 */ /* 0x000fe400078f38ff */
[----:B0-----:R-:W-:-:S13]  /*0160*/  ISETP.NE.AND P0, PT, R3, RZ, PT ;  /* 0x000000ff0300720c */ /* 0x001fda0003f05270 */
[----:B------:R-:W-:Y:S05]  /*0170*/  @P0 BRA `(.L_x_2) ;  /* 0x0000000000480947 */ /* 0x000fea0003800000 */
[----:B------:R-:W0:Y:S01]  /*0180*/  S2UR UR8, SR_CgaCtaId ;  /* 0x00000000000879c3 */ /* 0x000e220000008800 */
[----:B------:R-:W-:Y:S01]  /*0190*/  UMOV UR4, 0x400 ;  /* 0x0000040000047882 */ /* 0x000fe20000000000 */
[----:B------:R-:W-:Y:S01]  /*01a0*/  UMOV UR5, 0x1 ;  /* 0x0000000100057882 */ /* 0x000fe20000000000 */
[----:B------:R-:W-:Y:S01]  /*01b0*/  UMOV UR6, 0xa ;  /* 0x0000000a00067882 */ /* 0x000fe20000000000 */
[----:B------:R-:W-:Y:S01]  /*01c0*/  ELECT P0, URZ, PT ;  /* 0x00000000003f782f */ /* 0x000fe20003800000 */
[----:B------:R-:W-:-:S04]  /*01d0*/  UIADD3 UR6, -UR6, 0x100000, URZ ;  /* 0x0010000006067890 */ /* 0x000fc8000fffe13f */
[----:B------:R-:W-:Y:S02]  /*01e0*/  USHF.L.U32 UR7, UR6, 0xb, URZ ;  /* 0x0000000b06077899 */ /* 0x000fe4000800063f */
[----:B------:R-:W-:Y:S02]  /*01f0*/  USHF.L.U32 UR6, UR6, 0x1, URZ ;  /* 0x0000000106067899 */ /* 0x000fe4000800063f */
[----:B0-----:R-:W-:Y:S02]  /*0200*/  ULEA UR8, UR8, UR4, 0x18 ;  /* 0x0000000408087291 */ /* 0x001fe4000f8ec03f */
[----:B------:R-:W-:-:S04]  /*0210*/  UIADD3 UR4, -UR5, 0x100000, URZ ;  /* 0x0010000005047890 */ /* 0x000fc8000fffe13f */
[----:B------:R-:W-:Y:S02]  /*0220*/  USHF.L.U32 UR5, UR4, 0xb, URZ ;  /* 0x0000000b04057899 */ /* 0x000fe4000800063f */
[----:B------:R-:W-:Y:S01]  /*0230*/  USHF.L.U32 UR4, UR4, 0x1, URZ ;  /* 0x0000000104047899 */ /* 0x000fe2000800063f */
[----:B------:R-:W0:Y:S11]  /*0240*/  FENCE.VIEW.ASYNC.S ;  /* 0x00000000000073c6 */ /* 0x000e360000000000 */
[----:B0-----:R0:W1:Y:S01]  /*0250*/  SYNCS.EXCH.64 URZ, [UR8], UR4 ;  /* 0x00000004083f75b2 */ /* 0x0010620008000100 */
[----:B------:R0:W2:Y:S01]  /*0260*/  SYNCS.EXCH.64 URZ, [UR8+0x10], UR6 ;  /* 0x00001006083f75b2 */ /* 0x0000a20008000100 */
[----:B------:R0:W3:Y:S01]  /*0270*/  SYNCS.EXCH.64 URZ, [UR8+0x8], UR4 ;  /* 0x00000804083f75b2 */ /* 0x0000e20008000100 */
[----:B------:R0:W4:Y:S01]  /*0280*/  SYNCS.EXCH.64 URZ, [UR8+0x18], UR6 ;  /* 0x00001806083f75b2 */ /* 0x0001220008000100 */
[----:B------:R-:W-:Y:S01]  /*0290*/  NOP ;  /* 0x0000000000007918 */ /* 0x000fe20000000000 */
.L_x_2:
[----:B0-----:R-:W0:Y:S01]  /*02a0*/  S2UR UR8, SR_CTAID.X ;  /* 0x00000000000879c3 */ /* 0x001e220000002500 */
[----:B------:R-:W-:Y:S01]  /*02b0*/  LOP3.LUT R4, R4, 0xffffff80, RZ, 0xc0, !PT ;  /* 0xffffff8004047812 */ /* 0x000fe200078ec0ff */
[----:B------:R-:W5:Y:S01]  /*02c0*/  SHFL.IDX PT, R0, R0, RZ, 0x1f ;  /* 0x00001fff00007589 */ /* 0x000f6200000e0000 */
[----:B------:R-:W-:Y:S01]  /*02d0*/  SHF.R.S32.HI R12, RZ, 0x1f, R3 ;  /* 0x0000001fff0c7819 */ /* 0x000fe20000011403 */
[----:B------:R-:W-:Y:S01]  /*02e0*/  ULDC UR4, c[0x0][0x150] ;  /* 0x0000540000047ab9 */ /* 0x000fe20000000800 */
[----:B------:R-:W-:Y:S01]  /*02f0*/  ELECT P0, URZ, PT ;  /* 0x00000000003f782f */ /* 0x000fe20003800000 */
[----:B------:R-:W-:Y:S01]  /*0300*/  IMAD.IADD R8, R95, 0x1, -R4 ;  /* 0x000000015f087824 */ /* 0x000fe200078e0a04 */
[----:B------:R-:W-:Y:S01]  /*0310*/  LEA.HI R12, R12, R3, RZ, 0x2 ;  /* 0x000000030c0c7211 */ /* 0x000fe200078f10ff */
[----:B------:R-:W1:Y:S01]  /*0320*/  S2R R4, SR_CTAID.Y ;  /* 0x0000000000047919 */ /* 0x000e620000002600 */
[----:B------:R-:W2:Y:S01]  /*0330*/  LDC R11, c[0x0][0x144] ;  /* 0x00005100ff0b7b82 */ /* 0x000ea20000000800 */
[----:B------:R-:W-:Y:S01]  /*0340*/  NOP ;  /* 0x0000000000007918 */ /* 0x000fe20000000000 */
[----:B------:R-:W-:Y:S01]  /*0350*/  SHF.R.S32.HI R7, RZ, 0x1f, R8 ;  /* 0x0000001fff077819 */ /* 0x000fe20000011408 */
[----:B------:R-:W-:Y:S01]  /*0360*/  NOP ;  /* 0x0000000000007918 */ /* 0x000fe20000000000 */
[----:B------:R-:W-:Y:S01]  /*0370*/  LOP3.LUT R12, R12, 0x3ffffffc, RZ, 0xc0, !PT ;  /* 0x3ffffffc0c0c7812 */ /* 0x000fe200078ec0ff */
[----:B------:R-:W-:Y:S01]  /*0380*/  IMAD.MOV.U32 R22, RZ, RZ, 0x1 ;  /* 0x00000001ff167424 */ /* 0x000fe200078e00ff */
[----:B------:R-:W-:-:S02]  /*0390*/  LEA.HI R7, R7, R8, RZ, 0x3 ;  /* 0x0000000807077211 */ /* 0x000fc400078f18ff */
[----:B------:R-:W-:Y:S01]  /*03a0*/  ISETP.NE.AND P3, PT, R5, RZ, PT ;  /* 0x000000ff0500720c */ /* 0x000fe20003f65270 */
[----:B------:R-:W-:Y:S01]  /*03b0*/  IMAD.IADD R3, R3, 0x1, -R12 ;  /* 0x0000000103037824 */ /* 0x000fe200078e0a0c */
[--C-:B------:R-:W-:Y:S01]  /*03c0*/  SHF.R.S32.HI R9, RZ, 0x3, R7.reuse ;  /* 0x00000003ff097819 */ /* 0x100fe20000011407 */
[----:B------:R-:W3:Y:S01]  /*03d0*/  LDC R12, c[0x0][0x140] ;  /* 0x00005000ff0c7b82 */ /* 0x000ee20000000800 */
[----:B------:R-:W-:Y:S02]  /*03e0*/  SHF.R.S32.HI R10, RZ, 0x1f, R7 ;  /* 0x0000001fff0a7819 */ /* 0x000fe40000011407 */
[----:B0-----:R-:W-:Y:S02]  /*03f0*/  I2FP.F32.U32 R7, UR8 ;  /* 0x0000000800077c45 */ /* 0x001fe40008201000 */
[----:B------:R-:W-:Y:S02]  /*0400*/  LEA.HI R10, R10, R9, RZ, 0x2 ;  /* 0x000000090a0a7211 */ /* 0x000fe400078f10ff */
[----:B-----5:R-:W-:Y:S01]  /*0410*/  ISETP.NE.OR P0, PT, R0, RZ, !P0 ;  /* 0x000000ff0000720c */ /* 0x020fe20004705670 */
[----:B------:R-:W-:Y:S01]  /*0420*/  FMUL R7, R7, UR4 ;  /* 0x0000000407077c20 */ /* 0x000fe20008400000 */
[----:B------:R-:W-:Y:S01]  /*0430*/  LOP3.LUT R10, R10, 0xfffffffc, RZ, 0xc0, !PT ;  /* 0xfffffffc0a0a7812 */ /* 0x000fe200078ec0ff */
[----:B------:R-:W-:-:S04]  /*0440*/  ULDC UR4, c[0x0][0x154] ;  /* 0x0000550000047ab9 */ /* 0x000fc80000000800 */
[----:B------:R-:W0:Y:S01]  /*0450*/  F2I.U32.TRUNC.NTZ R7, R7 ;  /* 0x0000000700077305 */ /* 0x000e22000020f000 */
[----:B------:R-:W-:-:S04]  /*0460*/  IMAD.IADD R10, R9, 0x1, -R10 ;  /* 0x00000001090a7824 */ /* 0x000fc800078e0a0a */
[----:B------:R-:W-:Y:S01]  /*0470*/  IMAD R10, R3, 0x4, R10 ;  /* 0x00000004030a7824 */ /* 0x000fe200078e020a */
[----:B------:R-:W-:Y:S01]  /*0480*/  VOTEU.ALL UP0, P0 ;  /* 0x00000000003f7886 */ /* 0x000fe20000000000 */
[----:B------:R-:W-:Y:S02]  /*0490*/  VOTEU.ALL UP1, P0 ;  /* 0x00000000003f7886 */ /* 0x000fe40000020000 */
[----:B------:R-:W-:Y:S01]  /*04a0*/  IMAD.SHL.U32 R19, R10, 0x4, RZ ;  /* 0x000000040a137824 */ /* 0x000fe200078e00ff */
[----:B------:R-:W-:Y:S01]  /*04b0*/  SHF.R.S32.HI R3, RZ, 0x1f, R10 ;  /* 0x0000001fff037819 */ /* 0x000fe2000001140a */
[----:B------:R-:W5:Y:S01]  /*04c0*/  @!UP0 S2UR UR7, SR_CgaCtaId ;  /* 0x00000000000789c3 */ /* 0x000f620000008800 */
[----:B------:R-:W-:Y:S01]  /*04d0*/  @!UP0 UMOV UR6, 0x400 ;  /* 0x0000040000068882 */ /* 0x000fe20000000000 */
[----:B---3--:R-:W-:Y:S01]  /*04e0*/  ISETP.EQ.U32.AND P2, PT, R12, 0x1, PT ;  /* 0x000000010c00780c */ /* 0x008fe20003f42070 */
[----:B0-----:R-:W-:Y:S01]  /*04f0*/  IMAD.MOV R14, RZ, RZ, -R7 ;  /* 0x000000ffff0e7224 */ /* 0x001fe200078e0a07 */
[----:B------:R-:W-:-:S02]  /*0500*/  LEA.HI R0, R3, R10, RZ, 0x2 ;  /* 0x0000000a03007211 */ /* 0x000fc400078f10ff */
[----:B------:R-:W-:Y:S01]  /*0510*/  LOP3.LUT R19, R10, 0xc, R19, 0x78, !PT ;  /* 0x0000000c0a137812 */ /* 0x000fe200078e7813 */
[----:B--2---:R-:W-:Y:S01]  /*0520*/  IMAD R3, R11, R14, UR8 ;  /* 0x000000080b037e24 */ /* 0x004fe2000f8e020e */
[----:B------:R-:W-:Y:S01]  /*0530*/  LOP3.LUT R9, R0, 0xfffffffc, RZ, 0xc0, !PT ;  /* 0xfffffffc00097812 */ /* 0x000fe200078ec0ff */
[----:B------:R-:W0:Y:S01]  /*0540*/  LDC R7, c[0x0][0x148] ;  /* 0x00005200ff077b82 */ /* 0x000e220000000800 */
[----:B-1----:R-:W-:-:S03]  /*0550*/  I2FP.F32.U32 R11, R4 ;  /* 0x00000004000b7245 */ /* 0x002fc60000201000 */
[----:B------:R-:W-:Y:S01]  /*0560*/  IMAD.IADD R0, R10, 0x1, -R9 ;  /* 0x000000010a007824 */ /* 0x000fe200078e0a09 */
[----:B------:R-:W-:Y:S01]  /*0570*/  SHF.R.S32.HI R9, RZ, 0x1f, R2 ;  /* 0x0000001fff097819 */ /* 0x000fe20000011402 */
[----:B------:R-:W-:Y:S01]  /*0580*/  FMUL R11, R11, UR4 ;  /* 0x000000040b0b7c20 */ /* 0x000fe20008400000 */
[----:B------:R-:W-:Y:S01]  /*0590*/  UMOV UR4, 0x20 ;  /* 0x0000002000047882 */ /* 0x000fe20000000000 */
[----:B------:R-:W-:Y:S01]  /*05a0*/  VIADD R10, R5, 0xffffffff ;  /* 0xffffffff050a7836 */ /* 0x000fe20000000000 */
[----:B------:R-:W-:Y:S01]  /*05b0*/  ISETP.NE.AND P4, PT, R0, R3, PT ;  /* 0x000000030000720c */ /* 0x000fe20003f85270 */
[----:B------:R-:W-:-:S04]  /*05c0*/  @!UP0 UIADD3 UR4, -UR4, 0x100000, URZ ;  /* 0x0010000004048890 */ /* 0x000fc8000fffe13f */
[----:B------:R-:W-:Y:S02]  /*05d0*/  @!UP0 USHF.L.U32 UR5, UR4, 0xb, URZ ;  /* 0x0000000b04058899 */ /* 0x000fe4000800063f */
[----:B------:R-:W-:Y:S01]  /*05e0*/  @!UP0 USHF.L.U32 UR4, UR4, 0x1, URZ ;  /* 0x0000000104048899 */ /* 0x000fe2000800063f */
[----:B------:R-:W-:Y:S01]  /*05f0*/  LEA.HI R9, R9, R2, RZ, 0x2 ;  /* 0x0000000209097211 */ /* 0x000fe200078f10ff */
[----:B------:R-:W1:Y:S01]  /*0600*/  F2I.U32.TRUNC.NTZ R11, R11 ;  /* 0x0000000b000b7305 */ /* 0x000e62000020f000 */
[----:B------:R-:W-:Y:S01]  /*0610*/  ISETP.GE.U32.AND P6, PT, R10, 0x2, PT ;  /* 0x000000020a00780c */ /* 0x000fe20003fc6070 */
[----:B-----5:R-:W-:Y:S01]  /*0620*/  @!UP0 ULEA UR6, UR7, UR6, 0x18 ;  /* 0x0000000607068291 */ /* 0x020fe2000f8ec03f */
[----:B------:R-:W-:Y:S01]  /*0630*/  LOP3.LUT R9, R9, 0xfffffffc, RZ, 0xc0, !PT ;  /* 0xfffffffc09097812 */ /* 0x000fe200078ec0ff */
[----:B------:R-:W-:Y:S01]  /*0640*/  VOTEU.ALL UP0, P0 ;  /* 0x00000000003f7886 */ /* 0x000fe20000000000 */
[----:B------:R-:W-:-:S03]  /*0650*/  LOP3.LUT P0, RZ, R8, 0x7, RZ, 0xc0, !PT ;  /* 0x0000000708ff7812 */ /* 0x000fc6000780c0ff */
[----:B------:R-:W-:Y:S01]  /*0660*/  IMAD.IADD R0, R2, 0x1, -R9 ;  /* 0x0000000102007824 */ /* 0x000fe200078e0a09 */
[----:B------:R-:W-:Y:S02]  /*0670*/  ISETP.LT.U32.AND P0, PT, R19, 0x8, !P0 ;  /* 0x000000081300780c */ /* 0x000fe40004701070 */
[----:B------:R-:W-:Y:S02]  /*0680*/  @P4 SHF.R.S32.HI R2, RZ, 0x1f, R19 ;  /* 0x0000001fff024819 */ /* 0x000fe40000011413 */
[----:B------:R-:W-:Y:S01]  /*0690*/  ISETP.NE.AND P1, PT, R0, 0x3, PT ;  /* 0x000000030000780c */ /* 0x000fe20003f25270 */
[----:B------:R-:W2:Y:S02]  /*06a0*/  FENCE.VIEW.ASYNC.S ;  /* 0x00000000000073c6 */ /* 0x000ea40000000000 */
[----:B--2---:R2:W3:Y:S01]  /*06b0*/  @!UP0 SYNCS.EXCH.64 URZ, [UR6+0x30], UR4 ;  /* 0x00003004063f85b2 */ /* 0x0044e20008000100 */
[----:B-1----:R-:W-:Y:S01]  /*06c0*/  IMAD.MOV R20, RZ, RZ, -R11 ;  /* 0x000000ffff147224 */ /* 0x002fe200078e0a0b */
[----:B------:R-:W-:-:S02]  /*06d0*/  @P4 LEA.HI R2, R2, R19, RZ, 0x2 ;  /* 0x0000001302024211 */ /* 0x000fc400078f10ff */
[----:B------:R-:W-:Y:S01]  /*06e0*/  ISETP.EQ.OR P1, PT, R0, RZ, !P1 ;  /* 0x000000ff0000720c */ /* 0x000fe20004f22670 */
[----:B0-----:R-:W-:Y:S01]  /*06f0*/  IMAD R9, R7, R20, R4 ;  /* 0x0000001407097224 */ /* 0x001fe200078e0204 */
[----:B------:R-:W-:Y:S02]  /*0700*/  @P4 SHF.R.S32.HI R2, RZ, 0x2, R2 ;  /* 0x00000002ff024819 */ /* 0x000fe40000011402 */
[----:B------:R-:W-:Y:S02]  /*0710*/  ISETP.EQ.AND P1, PT, R5, RZ, P1 ;  /* 0x000000ff0500720c */ /* 0x000fe40000f22270 */
[----:B------:R-:W-:Y:S02]  /*0720*/  @P4 ISETP.NE.AND P5, PT, R2, R9, PT ;  /* 0x000000090200420c */ /* 0x000fe40003fa5270 */
[----:B------:R-:W-:Y:S02]  /*0730*/  SEL R9, RZ, 0x1, !P0 ;  /* 0x00000001ff097807 */ /* 0x000fe40004000000 */
[----:B------:R-:W-:-:S02]  /*0740*/  @P4 SEL R22, RZ, 0x1, P5 ;  /* 0x00000001ff164807 */ /* 0x000fc40002800000 */
[----:B------:R-:W-:Y:S01]  /*0750*/  SEL R18, RZ, 0x1, !P1 ;  /* 0x00000001ff127807 */ /* 0x000fe20004800000 */
[----:B------:R2:W0:Y:S01]  /*0760*/  @!UP1 SYNCS.EXCH.64 URZ, [UR6+0x38], UR4 ;  /* 0x00003804063f95b2 */ /* 0x0004220008000100 */
[----:B------:R-:W-:Y:S01]  /*0770*/  LOP3.LUT R22, R22, R9, RZ, 0xc0, !PT ;  /* 0x0000000916167212 */ /* 0x000fe200078ec0ff */
[----:B------:R-:W-:Y:S01]  /*0780*/  NOP ;  /* 0x0000000000007918 */ /* 0x000fe20000000000 */
[----:B------:R-:W-:Y:S02]  /*0790*/  LOP3.LUT R11, R95, 0x7f, RZ, 0xc0, !PT ;  /* 0x0000007f5f0b7812 */ /* 0x000fe400078ec0ff */
[----:B------:R-:W-:Y:S01]  /*07a0*/  SEL R18, R18, 0x2, P6 ;  /* 0x0000000212127807 */ /* 0x000fe20003000000 */
[----:B--23--:R-:W-:Y:S06]  /*07b0*/  @!P2 BRA `(.L_x_3) ;  /* 0x000000000008a947 */ /* 0x00cfec0003800000 */
[----:B0---4-:R-:W-:Y:S01]  /*07c0*/  UCGABAR_ARV ;  /* 0x00000000000079c7 */ /* 0x011fe20008000000 */
[----:B------:R-:W-:Y:S05]  /*07d0*/  BRA `(.L_x_4) ;  /* 0x0000000000047947 */ /* 0x000fea0003800000 */
.L_x_3:
[----:B0---4-:R-:W-:Y:S01]  /*07e0*/  NOP ;  /* 0x0000000000007918 */ /* 0x011fe20000000000 */
.L_x_4:
[----:B------:R-:W0:Y:S01]  /*07f0*/  LDC R2, c[0x0][0x65c] ;  /* 0x00019700ff027b82 */ /* 0x000e220000000800 */
[----:B------:R-:W-:Y:S02]  /*0800*/  IMAD.U32 R8, RZ, RZ, UR8 ;  /* 0x00000008ff087e24 */ /* 0x000fe4000f8e00ff */
[----:B------:R-:W-:Y:S01]  /*0810*/  IMAD.MOV.U32 R9, RZ, RZ, RZ ;  /* 0x000000ffff097224 */ /* 0x000fe200078e00ff */
[----:B0-----:R-:W-:-:S04]  /*0820*/  ISETP.NE.AND P1, PT, R2, 0x1, PT ;  /* 0x000000010200780c */ /* 0x001fc80003f25270 */
[----:B------:R-:W-:-:S09]  /*0830*/  P2R R5, PR, RZ, 0x2 ;  /* 0x00000002ff057803 */ /* 0x000fd20000000000 */
[----:B------:R-:W0:Y:S01]  /*0840*/  @P1 LDC R17, c[0x0][0x10] ;  /* 0x00000400ff111b82 */ /* 0x000e220000000800 */
[----:B------:R-:W-:Y:S02]  /*0850*/  @P1 IMAD.MOV.U32 R5, RZ, RZ, RZ ;  /* 0x000000ffff051224 */ /* 0x000fe400078e00ff */
[----:B------:R-:W-:-:S05]  /*0860*/  @P1 IMAD.MOV.U32 R15, RZ, RZ, RZ ;  /* 0x000000ffff0f1224 */ /* 0x000fca00078e00ff */
[----:B------:R-:W1:Y:S01]  /*0870*/  @!P1 LDC R13, c[0x0][0xc] ;  /* 0x00000300ff0d9b82 */ /* 0x000e620000000800 */
[----:B------:R-:W-:Y:S01]  /*0880*/  ULDC UR4, c[0x0][0xc] ;  /* 0x0000030000047ab9 */ /* 0x000fe20000000800 */
[----:B------:R-:W-:Y:S01]  /*0890*/  ULDC UR5, c[0x0][0x10] ;  /* 0x0000040000057ab9 */ /* 0x000fe20000000800 */
[----:B------:R-:W-:Y:S01]  /*08a0*/  ULDC UR6, c[0x0][0x14] ;  /* 0x0000050000067ab9 */ /* 0x000fe20000000800 */
[----:B------:R-:W-:-:S04]  /*08b0*/  UIMAD.WIDE.U32 UR4, UR4, UR5, URZ ;  /* 0x00000005040472a5 */ /* 0x000fc8000f8e003f */
[----:B------:R-:W-:Y:S02]  /*08c0*/  UIMAD.WIDE.U32 UR36, UR4, UR6, URZ ;  /* 0x00000006042472a5 */ /* 0x000fe4000f8e003f */
[----:B------:R-:W-:-:S04]  /*08d0*/  UIMAD UR42, UR5, UR6, URZ ;  /* 0x00000006052a72a4 */ /* 0x000fc8000f8e023f */
[----:B------:R-:W-:Y:S01]  /*08e0*/  UIADD3 UR42, UR37, UR42, URZ ;  /* 0x0000002a252a7290 */ /* 0x000fe2000fffe03f */
[----:B0-----:R-:W-:-:S04]  /*08f0*/  @P1 IMAD.WIDE.U32 R16, R17, UR8, R4 ;  /* 0x0000000811101c25 */ /* 0x001fc8000f8e0004 */
[----:B------:R-:W-:Y:S02]  /*0900*/  @P1 IMAD.IADD R17, R17, 0x1, R15 ;  /* 0x0000000111111824 */ /* 0x000fe400078e020f */
[----:B-1----:R-:W-:-:S04]  /*0910*/  @!P1 IMAD.WIDE.U32 R8, R4, R13, R8 ;  /* 0x0000000d04089225 */ /* 0x002fc800078e0008 */
[----:B------:R-:W-:Y:S02]  /*0920*/  @!P1 IMAD.MOV.U32 R16, RZ, RZ, R8 ;  /* 0x000000ffff109224 */ /* 0x000fe400078e0008 */
[----:B------:R-:W-:Y:S01]  /*0930*/  @!P1 IMAD.MOV.U32 R17, RZ, RZ, R9 ;  /* 0x000000ffff119224 */ /* 0x000fe200078e0009 */
[----:B------:R-:W-:Y:S06]  /*0940*/  @!P2 BRA `(.L_x_5) ;  /* 0x00000000000ca947 */ /* 0x000fec0003800000 */
[----:B------:R-:W-:Y:S01]  /*0950*/  UCGABAR_WAIT ;  /* 0x0000000000007dc7 */ /* 0x000fe20008000000 */
[----:B------:R-:W-:Y:S01]  /*0960*/  CCTL.IVALL ;  /* 0x00000000ff00798f */ /* 0x000fe20002000000 */
[----:B------:R-:W-:Y:S05]  /*0970*/  BRA `(.L_x_6) ;  /* 0x0000000000047947 */ /* 0x000fea0003800000 */
.L_x_5:
[----:B------:R-:W-:Y:S06]  /*0980*/  BAR.SYNC.DEFER_BLOCKING 0x0 ;  /* 0x0000000000007b1d */ /* 0x000fec0000010000 */
.L_x_6:
[----:B------:R-:W-:Y:S05]  /*0990*/  @!P3 BRA `(.L_x_7) ;  /* 0x0000005c0094b947 */ /* 0x000fea0003800000 */
[----:B------:R-:W-:-:S13]  /*09a0*/  ISETP.GT.U32.AND P0, PT, R10, 0x1, PT ;  /* 0x000000010a00780c */ /* 0x000fda0003f04070 */
[----:B------:R-:W-:Y:S05]  /*09b0*/  @P0 EXIT ;  /* 0x000000000000094d */ /* 0x000fea0003800000 */
[----:B------:R-:W-:Y:S01]  /*09c0*/  ULDC.64 UR4, c[0x0][0x650] ;  /* 0x0001940000047ab9 */ /* 0x000fe20000000a00 */
[----:B------:R-:W-:Y:S01]  /*09d0*/  PRMT R0, RZ, 0x7610, R0 ;  /* 0x00007610ff007816 */ /* 0x000fe20000000000 */
[----:B------:R-:W-:Y:S01]  /*09e0*/  IMAD.MOV.U32 R103, RZ, RZ, -0x1 ;  /* 0xffffffffff677424 */ /* 0x000fe200078e00ff */
[----:B------:R-:W-:Y:S01]  /*09f0*/  ISETP.GE.U32.AND P0, PT, R16, UR4, PT ;  /* 0x0000000410007c0c */ /* 0x000fe2000bf06070 */
[----:B------:R-:W-:Y:S02]  /*0a00*/  IMAD.MOV.U32 R100, RZ, RZ, -0x1 ;  /* 0xffffffffff647424 */ /* 0x000fe400078e00ff */
[----:B------:R-:W-:Y:S01]  /*0a10*/  IMAD.MOV.U32 R101, RZ, RZ, -0x1 ;  /* 0xffffffffff657424 */ /* 0x000fe200078e00ff */
[----:B------:R-:W-:-:S13]  /*0a20*/  ISETP.GE.U32.AND.EX P0, PT, R17, UR5, PT, P0 ;  /* 0x0000000511007c0c */ /* 0x000fda000bf06100 */
[----:B------:R-:W-:Y:S05]  /*0a30*/  @P0 BRA `(.L_x_8) ;  /* 0x0000000400280947 */ /* 0x000fea0003800000 */
[----:B------:R-:W0:Y:S01]  /*0a40*/  LDC.64 R24, c[0x0][0x628] ;  /* 0x00018a00ff187b82 */ /* 0x000e220000000a00 */
[----:B------:R-:W-:Y:S02]  /*0a50*/  IMAD.MOV.U32 R8, RZ, RZ, R16 ;  /* 0x000000ffff087224 */ /* 0x000fe400078e0010 */
[----:B------:R-:W-:-:S05]  /*0a60*/  IMAD.MOV.U32 R9, RZ, RZ, R17 ;  /* 0x000000ffff097224 */ /* 0x000fca00078e0011 */
[----:B------:R-:W1:Y:S08]  /*0a70*/  LDC R0, c[0x0][0x630] ;  /* 0x00018c00ff007b82 */ /* 0x000e700000000800 */
[----:B------:R-:W2:Y:S01]  /*0a80*/  LDC.64 R26, c[0x0][0x620] ;  /* 0x00018800ff1a7b82 */ /* 0x000ea20000000a00 */
[----:B0-----:R-:W-:-:S04]  /*0a90*/  ISETP.NE.U32.AND P0, PT, R24, RZ, PT ;  /* 0x000000ff1800720c */ /* 0x001fc80003f05070 */
[----:B------:R-:W-:-:S13]  /*0aa0*/  ISETP.NE.AND.EX P0, PT, R25, RZ, PT, P0 ;  /* 0x000000ff1900720c */ /* 0x000fda0003f05300 */
[----:B-12---:R-:W-:Y:S05]  /*0ab0*/  @!P0 BRA `(.L_x_9) ;  /* 0x0000000000288947 */ /* 0x006fea0003800000 */
[----:B------:R-:W0:Y:S02]  /*0ac0*/  LDC R15, c[0x0][0x634] ;  /* 0x00018d00ff0f7b82 */ /* 0x000e240000000800 */
[----:B0-----:R-:W-:-:S05]  /*0ad0*/  IADD3 R15, P0, R16, R15, RZ ;  /* 0x0000000f100f7210 */ /* 0x001fca0007f1e0ff */
[----:B------:R-:W-:-:S04]  /*0ae0*/  IMAD.X R21, RZ, RZ, R17, P0 ;  /* 0x000000ffff157224 */ /* 0x000fc800000e0611 */
[----:B------:R-:W-:-:S04]  /*0af0*/  IMAD.WIDE.U32 R8, R21, R24, RZ ;  /* 0x0000001815087225 */ /* 0x000fc800078e00ff */
[----:B------:R-:W-:-:S04]  /*0b00*/  IMAD.WIDE.U32 R12, P0, R15, R25, R8 ;  /* 0x000000190f0c7225 */ /* 0x000fc80007800008 */
[----:B------:R-:W-:-:S04]  /*0b10*/  IMAD.WIDE.U32 R8, R15, R24, RZ ;  /* 0x000000180f087225 */ /* 0x000fc800078e00ff */
[----:B------:R-:W-:Y:S01]  /*0b20*/  IMAD.X R15, RZ, RZ, RZ, P0 ;  /* 0x000000ffff0f7224 */ /* 0x000fe200000e06ff */
[----:B------:R-:W-:Y:S01]  /*0b30*/  IADD3 RZ, P0, R9, R12, RZ ;  /* 0x0000000c09ff7210 */ /* 0x000fe20007f1e0ff */
[----:B------:R-:W-:-:S04]  /*0b40*/  IMAD.MOV.U32 R14, RZ, RZ, R13 ;  /* 0x000000ffff0e7224 */ /* 0x000fc800078e000d */
[----:B------:R-:W-:-:S08]  /*0b50*/  IMAD.WIDE.U32.X R8, R21, R25, R14, P0 ;  /* 0x0000001915087225 */ /* 0x000fd000000e040e */
.L_x_9:
[----:B------:R-:W0:Y:S01]  /*0b60*/  LDC.64 R28, c[0x0][0x640] ;  /* 0x00019000ff1c7b82 */ /* 0x000e220000000a00 */
[--C-:B------:R-:W-:Y:S01]  /*0b70*/  SHF.R.U64 R101, R8, R0, R9.reuse ;  /* 0x0000000008657219 */ /* 0x100fe20000001209 */
[----:B------:R-:W-:Y:S01]  /*0b80*/  IMAD R20, R7, R20, R4 ;  /* 0x0000001407147224 */ /* 0x000fe200078e0204 */
[----:B------:R-:W-:Y:S02]  /*0b90*/  SHF.R.U32.HI R0, RZ, R0, R9 ;  /* 0x00000000ff007219 */ /* 0x000fe40000011609 */
[----:B------:R-:W-:-:S03]  /*0ba0*/  IADD3 R5, P0, RZ, -R101, RZ ;  /* 0x80000065ff057210 */ /* 0x000fc60007f1e0ff */
[----:B------:R-:W1:Y:S02]  /*0bb0*/  LDC R12, c[0x0][0x618] ;  /* 0x00018600ff0c7b82 */ /* 0x000e640000000800 */
[----:B------:R-:W-:-:S04]  /*0bc0*/  IMAD.X R9, RZ, RZ, ~R0, P0 ;  /* 0x000000ffff097224 */ /* 0x000fc800000e0e00 */
[-C--:B------:R-:W-:Y:S02]  /*0bd0*/  IMAD R0, R9, R26.reuse, RZ ;  /* 0x0000001a09007224 */ /* 0x080fe400078e02ff */
[----:B------:R-:W2:Y:S01]  /*0be0*/  LDC R14, c[0x0][0x608] ;  /* 0x00018200ff0e7b82 */ /* 0x000ea20000000800 */
[----:B------:R-:W-:-:S04]  /*0bf0*/  IMAD.WIDE.U32 R8, R5, R26, R16 ;  /* 0x0000001a05087225 */ /* 0x000fc800078e0010 */
[----:B------:R-:W-:Y:S02]  /*0c00*/  IMAD R5, R5, R27, R0 ;  /* 0x0000001b05057224 */ /* 0x000fe400078e0200 */
[----:B------:R-:W-:Y:S01]  /*0c10*/  IMAD.MOV.U32 R27, RZ, RZ, 0x1 ;  /* 0x00000001ff1b7424 */ /* 0x000fe200078e00ff */
[----:B------:R-:W3:Y:S01]  /*0c20*/  LDC R24, c[0x0][0x658] ;  /* 0x00019600ff187b82 */ /* 0x000ee20000000800 */
[----:B------:R-:W-:Y:S01]  /*0c30*/  IMAD.IADD R5, R9, 0x1, R5 ;  /* 0x0000000109057824 */ /* 0x000fe200078e0205 */
[----:B0-----:R-:W-:Y:S01]  /*0c40*/  ISETP.NE.U32.AND P0, PT, R28, RZ, PT ;  /* 0x000000ff1c00720c */ /* 0x001fe20003f05070 */
[----:B------:R-:W-:-:S03]  /*0c50*/  IMAD.MOV.U32 R9, RZ, RZ, -0x1 ;  /* 0xffffffffff097424 */ /* 0x000fc600078e00ff */
[----:B------:R-:W-:Y:S02]  /*0c60*/  ISETP.NE.AND.EX P0, PT, R29, RZ, PT, P0 ;  /* 0x000000ff1d00720c */ /* 0x000fe40003f05300 */
[----:B------:R-:W0:Y:S01]  /*0c70*/  LDC R21, c[0x0][0x600] ;  /* 0x00018000ff157b82 */ /* 0x000e220000000800 */
[-CC-:B-1----:R-:W-:Y:S02]  /*0c80*/  SHF.R.U64 R10, R8, R12.reuse, R5.reuse ;  /* 0x0000000c080a7219 */ /* 0x182fe40000001205 */
[----:B------:R-:W-:-:S05]  /*0c90*/  SHF.R.U32.HI R5, RZ, R12, R5 ;  /* 0x0000000cff057219 */ /* 0x000fca0000011605 */
[----:B------:R-:W1:Y:S01]  /*0ca0*/  LDC R23, c[0x0][0x648] ;  /* 0x00019200ff177b82 */ /* 0x000e620000000800 */
[-CC-:B--2---:R-:W-:Y:S02]  /*0cb0*/  SHF.R.U64 R30, R10, R14.reuse, R5.reuse ;  /* 0x0000000e0a1e7219 */ /* 0x184fe40000001205 */
[----:B------:R-:W-:-:S05]  /*0cc0*/  SHF.R.U32.HI R5, RZ, R14, R5 ;  /* 0x0000000eff057219 */ /* 0x000fca0000011605 */
[----:B------:R-:W2:Y:S01]  /*0cd0*/  LDC R25, c[0x0][0x638] ;  /* 0x00018e00ff197b82 */ /* 0x000ea20000000800 */
[-CC-:B---3--:R-:W-:Y:S02]  /*0ce0*/  SHF.R.U64 R14, R30, R24.reuse, R5.reuse ;  /* 0x000000181e0e7219 */ /* 0x188fe40000001205 */
[-C--:B------:R-:W-:Y:S02]  /*0cf0*/  SHF.L.U32 R0, R9, R24.reuse, RZ ;  /* 0x0000001809007219 */ /* 0x080fe400000006ff */
[----:B------:R-:W-:Y:S01]  /*0d00*/  SHF.R.U32.HI R5, RZ, R24, R5 ;  /* 0x00000018ff057219 */ /* 0x000fe20000011605 */
[----:B------:R-:W-:Y:S01]  /*0d10*/  IMAD.MOV.U32 R4, RZ, RZ, R14 ;  /* 0x000000ffff047224 */ /* 0x000fe200078e000e */
[----:B------:R-:W-:Y:S01]  /*0d20*/  LOP3.LUT R7, RZ, R0, RZ, 0x33, !PT ;  /* 0x00000000ff077212 */ /* 0x000fe200078e33ff */
[----:B------:R-:W3:Y:S01]  /*0d30*/  LDC R26, c[0x0][0x610] ;  /* 0x00018400ff1a7b82 */ /* 0x000ee20000000800 */
[----:B------:R-:W-:Y:S05]  /*0d40*/  @!P0 BRA `(.L_x_10) ;  /* 0x0000000000288947 */ /* 0x000fea0003800000 */
[----:B------:R-:W4:Y:S02]  /*0d50*/  LDC R13, c[0x0][0x64c] ;  /* 0x00019300ff0d7b82 */ /* 0x000f240000000800 */
[----:B----4-:R-:W-:-:S05]  /*0d60*/  IADD3 R13, P0, R14, R13, RZ ;  /* 0x0000000d0e0d7210 */ /* 0x010fca0007f1e0ff */
        /* <DEDUP_REMOVED lines=8> */
.L_x_10:
[----:B-1----:R-:W-:Y:S01]  /*0df0*/  SHF.R.U64 R4, R4, R23, R5 ;  /* 0x0000001704047219 */ /* 0x002fe20000001205 */
[----:B0-----:R-:W-:Y:S01]  /*0e00*/  VIADD R5, R21, 0xffffffff ;  /* 0xffffffff15057836 */ /* 0x001fe20000000000 */
[----:B------:R-:W-:Y:S02]  /*0e10*/  SHF.L.U32 R0, R27, R24, RZ ;  /* 0x000000181b007219 */ /* 0x000fe400000006ff */
[----:B------:R-:W-:Y:S01]  /*0e20*/  LOP3.LUT R7, R30, R7, RZ, 0xc0, !PT ;  /* 0x000000071e077212 */ /* 0x000fe200078ec0ff */
[----:B------:R-:W-:Y:S01]  /*0e30*/  IMAD.MOV R8, RZ, RZ, -R4 ;  /* 0x000000ffff087224 */ /* 0x000fe200078e0a04 */
[----:B------:R-:W-:Y:S02]  /*0e40*/  SEL R3, R3, R20, !P1 ;  /* 0x0000001403037207 */ /* 0x000fe40004800000 */
[----:B------:R-:W-:Y:S01]  /*0e50*/  LOP3.LUT R5, R10, R5, RZ, 0xc0, !PT ;  /* 0x000000050a057212 */ /* 0x000fe200078ec0ff */
[----:B------:R-:W-:Y:S02]  /*0e60*/  IMAD R4, R0, R4, R7 ;  /* 0x0000000400047224 */ /* 0x000fe400078e0207 */
[----:B--2---:R-:W-:-:S02]  /*0e70*/  IMAD R0, R8, R25, R14 ;  /* 0x0000001908007224 */ /* 0x004fc400078e020e */
[----:B---3--:R-:W-:Y:S02]  /*0e80*/  IMAD R3, R4, R26, R3 ;  /* 0x0000001a04037224 */ /* 0x008fe400078e0203 */
[----:B------:R-:W-:Y:S02]  /*0e90*/  IMAD.MOV.U32 R7, RZ, RZ, 0x1 ;  /* 0x00000001ff077424 */ /* 0x000fe400078e00ff */
[----:B------:R-:W-:-:S03]  /*0ea0*/  IMAD R4, R0, R21, R5 ;  /* 0x0000001500047224 */ /* 0x000fc600078e0205 */
[----:B------:R-:W-:Y:S02]  /*0eb0*/  PRMT R0, R7, 0x7610, R0 ;  /* 0x0000761007007816 */ /* 0x000fe40000000000 */
[----:B------:R-:W-:Y:S02]  /*0ec0*/  SEL R100, R4, R3, !P1 ;  /* 0x0000000304647207 */ /* 0x000fe40004800000 */
[----:B------:R-:W-:-:S07]  /*0ed0*/  SEL R103, R3, R4, !P1 ;  /* 0x0000000403677207 */ /* 0x000fce0004800000 */
.L_x_8:
[----:B------:R-:W-:-:S08]  /*0ee0*/  NOP ;  /* 0x0000000000007918 */ /* 0x000fd00000000000 */
[----:B------:R-:W0:Y:S02]  /*0ef0*/  USETMAXREG.TRY_ALLOC.CTAPOOL UP0, 0xe8 ;  /* 0x000000e8000079c8 */ /* 0x000e240008000600 */
[----:B0-----:R-:W-:-:S13]  /*0f00*/  PLOP3.LUT P0, PT, PT, PT, UP0, 0x80, 0x0 ;  /* 0x000000000000781c */ /* 0x001fda0003f0f008 */
[----:B------:R-:W-:Y:S05]  /*0f10*/  @!P0 BRA `(.L_x_8) ;  /* 0xfffffffc00f08947 */ /* 0x000fea000383ffff */
[----:B------:R-:W-:Y:S01]  /*0f20*/  ULDC.64 UR4, c[0x0][0x598] ;  /* 0x0001660000047ab9 */ /* 0x000fe20000000a00 */
[----:B------:R-:W-:Y:S01]  /*0f30*/  ULDC.64 UR38, c[0x0][0x208] ;  /* 0x0000820000267ab9 */ /* 0x000fe20000000a00 */
[----:B------:R-:W-:-:S04]  /*0f40*/  ISETP.NE.U32.AND P0, PT, RZ, UR4, PT ;  /* 0x00000004ff007c0c */ /* 0x000fc8000bf05070 */
[----:B------:R-:W-:-:S13]  /*0f50*/  ISETP.NE.AND.EX P0, PT, RZ, UR5, PT, P0 ;  /* 0x00000005ff007c0c */ /* 0x000fda000bf05300 */
[----:B------:R-:W-:Y:S05]  /*0f60*/  @!P0 BRA `(.L_x_11) ;  /* 0x00000000001c8947 */ /* 0x000fea0003800000 */
[----:B------:R-:W0:Y:S02]  /*0f70*/  LDC.64 R4, c[0x0][0x598] ;  /* 0x00016600ff047b82 */ /* 0x000e240000000a00 */
[----:B0-----:R-:W2:Y:S02]  /*0f80*/  LDG.E.64 R4, desc[UR38][R4.64] ;  /* 0x0000002604047981 */ /* 0x001ea4000c1e1b00 */
[----:B--2---:R-:W-:-:S04]  /*0f90*/  ISETP.NE.U32.AND P0, PT, R4, RZ, PT ;  /* 0x000000ff0400720c */ /* 0x004fc80003f05070 */
[----:B------:R-:W-:-:S13]  /*0fa0*/  ISETP.NE.AND.EX P0, PT, R5, RZ, PT, P0 ;  /* 0x000000ff0500720c */ /* 0x000fda0003f05300 */
[----:B------:R-:W-:Y:S05]  /*0fb0*/  @!P0 BRA `(.L_x_11) ;  /* 0x0000000000088947 */ /* 0x000fea0003800000 */
[----:B------:R0:W5:Y:S01]  /*0fc0*/  LD.E R23, desc[UR38][R4.64] ;  /* 0x0000002604177980 */ /* 0x000162000c101900 */
[----:B------:R-:W-:Y:S05]  /*0fd0*/  BRA `(.L_x_12) ;  /* 0x0000000000247947 */ /* 0x000fea0003800000 */
.L_x_11:
[----:B------:R-:W-:Y:S02]  /*0fe0*/  ULDC.64 UR4, c[0x0][0x588] ;  /* 0x0001620000047ab9 */ /* 0x000fe40000000a00 */
[----:B------:R-:W-:-:S04]  /*0ff0*/  ISETP.NE.U32.AND P0, PT, RZ, UR4, PT ;  /* 0x00000004ff007c0c */ /* 0x000fc8000bf05070 */
[----:B------:R-:W-:-:S13]  /*1000*/  ISETP.NE.AND.EX P0, PT, RZ, UR5, PT, P0 ;  /* 0x00000005ff007c0c */ /* 0x000fda000bf05300 */
[----:B------:R-:W-:Y:S05]  /*1010*/  @!P0 BRA `(.L_x_13) ;  /* 0x00000000000c8947 */ /* 0x000fea0003800000 */
[----:B------:R-:W0:Y:S02]  /*1020*/  LDC.64 R4, c[0x0][0x588] ;  /* 0x00016200ff047b82 */ /* 0x000e240000000a00 */
[----:B0-----:R1:W5:Y:S01]  /*1030*/  LDG.E R23, desc[UR38][R4.64] ;  /* 0x0000002604177981 */ /* 0x001362000c1e1900 */
[----:B------:R-:W-:Y:S05]  /*1040*/  BRA `(.L_x_12) ;  /* 0x0000000000087947 */ /* 0x000fea0003800000 */
.L_x_13:
[----:B------:R-:W-:Y:S02]  /*1050*/  ULDC UR4, c[0x0][0x580] ;  /* 0x0001600000047ab9 */ /* 0x000fe40000000800 */
[----:B------:R-:W-:-:S07]  /*1060*/  IMAD.U32 R23, RZ, RZ, UR4 ;  /* 0x00000004ff177e24 */ /* 0x000fce000f8e00ff */
.L_x_12:
[----:B------:R-:W-:Y:S02]  /*1070*/  ULDC.64 UR4, c[0x0][0x5a0] ;  /* 0x0001680000047ab9 */ /* 0x000fe40000000a00 */
[----:B------:R-:W-:-:S04]  /*1080*/  ISETP.NE.U32.AND P0, PT, RZ, UR4, PT ;  /* 0x00000004ff007c0c */ /* 0x000fc8000bf05070 */
[----:B------:R-:W-:-:S13]  /*1090*/  ISETP.NE.AND.EX P0, PT, RZ, UR5, PT, P0 ;  /* 0x00000005ff007c0c */ /* 0x000fda000bf05300 */
[----:B------:R-:W-:Y:S05]  /*10a0*/  @!P0 BRA `(.L_x_14) ;  /* 0x00000000001c8947 */ /* 0x000fea0003800000 */
[----:B01----:R-:W0:Y:S02]  /*10b0*/  LDC.64 R4, c[0x0][0x5a0] ;  /* 0x00016800ff047b82 */ /* 0x003e240000000a00 */
[----:B0-----:R-:W2:Y:S02]  /*10c0*/  LDG.E.64 R4, desc[UR38][R4.64] ;  /* 0x0000002604047981 */ /* 0x001ea4000c1e1b00 */
[----:B--2---:R-:W-:-:S04]  /*10d0*/  ISETP.NE.U32.AND P0, PT, R4, RZ, PT ;  /* 0x000000ff0400720c */ /* 0x004fc80003f05070 */
[----:B------:R-:W-:-:S13]  /*10e0*/  ISETP.NE.AND.EX P0, PT, R5, RZ, PT, P0 ;  /* 0x000000ff0500720c */ /* 0x000fda0003f05300 */
[----:B------:R-:W-:Y:S05]  /*10f0*/  @!P0 BRA `(.L_x_14) ;  /* 0x0000000000088947 */ /* 0x000fea0003800000 */
[----:B------:R0:W5:Y:S01]  /*1100*/  LD.E R90, desc[UR38][R4.64] ;  /* 0x00000026045a7980 */ /* 0x000162000c101900 */
[----:B------:R-:W-:Y:S05]  /*1110*/  BRA `(.L_x_15) ;  /* 0x0000000000247947 */ /* 0x000fea0003800000 */
.L_x_14:
[----:B------:R-:W-:Y:S02]  /*1120*/  ULDC.64 UR4, c[0x0][0x590] ;  /* 0x0001640000047ab9 */ /* 0x000fe40000000a00 */
[----:B------:R-:W-:-:S04]  /*1130*/  ISETP.NE.U32.AND P0, PT, RZ, UR4, PT ;  /* 0x00000004ff007c0c */ /* 0x000fc8000bf05070 */
[----:B------:R-:W-:-:S13]  /*1140*/  ISETP.NE.AND.EX P0, PT, RZ, UR5, PT, P0 ;  /* 0x00000005ff007c0c */ /* 0x000fda000bf05300 */
[----:B------:R-:W-:Y:S05]  /*1150*/  @!P0 BRA `(.L_x_16) ;  /* 0x00000000000c8947 */ /* 0x000fea0003800000 */
[----:B------:R-:W2:Y:S02]  /*1160*/  LDC.64 R90, c[0x0][0x590] ;  /* 0x00016400ff5a7b82 */ /* 0x000ea40000000a00 */
[----:B--2---:R2:W5:Y:S01]  /*1170*/  LDG.E R90, desc[UR38][R90.64] ;  /* 0x000000265a5a7981 */ /* 0x004562000c1e1900 */
[----:B------:R-:W-:Y:S05]  /*1180*/  BRA `(.L_x_15) ;  /* 0x0000000000087947 */ /* 0x000fea0003800000 */
.L_x_16:
[----:B------:R-:W-:Y:S02]  /*1190*/  ULDC UR4, c[0x0][0x584] ;  /* 0x0001610000047ab9 */ /* 0x000fe40000000800 */
[----:B------:R-:W-:-:S07]  /*11a0*/  IMAD.U32 R90, RZ, RZ, UR4 ;  /* 0x00000004ff5a7e24 */ /* 0x000fce000f8e00ff */
.L_x_15:
[----:B------:R-:W-:-:S13]  /*11b0*/  LOP3.LUT P0, RZ, R0, 0xff, RZ, 0xc0, !PT ;  /* 0x000000ff00ff7812 */ /* 0x000fda000780c0ff */
[----:B------:R-:W-:Y:S05]  /*11c0*/  @!P0 EXIT ;  /* 0x000000000000894d */ /* 0x000fea0003800000 */
[----:B------:R-:W3:Y:S01]  /*11d0*/  LDC R93, c[0x0][0x658] ;  /* 0x00019600ff5d7b82 */ /* 0x000ee20000000800 */
[----:B------:R-:W-:Y:S01]  /*11e0*/  ULDC.64 UR6, c[0x0][0x288] ;  /* 0x0000a20000067ab9 */ /* 0x000fe20000000a00 */
[----:B------:R-:W-:Y:S01]  /*11f0*/  LOP3.LUT R6, R6, 0x1, RZ, 0xc0, !PT ;  /* 0x0000000106067812 */ /* 0x000fe200078ec0ff */
[----:B------:R-:W-:Y:S01]  /*1200*/  UIADD3 UR4, UR7, 0x3f, URZ ;  /* 0x0000003f07047890 */ /* 0x000fe2000fffe03f */
[----:B------:R-:W-:Y:S01]  /*1210*/  SHF.R.U32.HI R0, RZ, 0x2, R95 ;  /* 0x00000002ff007819 */ /* 0x000fe2000001165f */
[----:B------:R-:W-:Y:S01]  /*1220*/  IMAD.U32 R3, RZ, RZ, UR6 ;  /* 0x00000006ff037e24 */ /* 0x000fe2000f8e00ff */
[----:B------:R-:W-:Y:S01]  /*1230*/  SHF.R.U32.HI R11, RZ, 0x1, R11 ;  /* 0x00000001ff0b7819 */ /* 0x000fe2000001160b */
[----:B------:R-:W-:Y:S01]  /*1240*/  USHF.R.S32.HI UR5, URZ, 0x1f, UR4 ;  /* 0x0000001f3f057899 */ /* 0x000fe20008011404 */
[----:B01----:R-:W0:Y:S01]  /*1250*/  LDC.64 R4, c[0x0][0x5c8] ;  /* 0x00017200ff047b82 */ /* 0x003e220000000a00 */
[----:B------:R-:W-:Y:S01]  /*1260*/  LOP3.LUT R94, R95, 0x3, RZ, 0xc0, !PT ;  /* 0x000000035f5e7812 */ /* 0x000fe200078ec0ff */
[----:B------:R-:W-:Y:S01]  /*1270*/  IMAD.SHL.U32 R7, R6, 0x40, RZ ;  /* 0x0000004006077824 */ /* 0x000fe200078e00ff */
[----:B------:R-:W-:Y:S01]  /*1280*/  LOP3.LUT R0, R0, 0x7, RZ, 0xc0, !PT ;  /* 0x0000000700007812 */ /* 0x000fe200078ec0ff */
[----:B------:R-:W-:Y:S01]  /*1290*/  ULEA.HI UR5, UR5, UR4, URZ, 0x6 ;  /* 0x0000000405057291 */ /* 0x000fe2000f8f303f */
[----:B------:R-:W-:Y:S01]  /*12a0*/  LOP3.LUT R11, R11, 0x30, RZ, 0xc0, !PT ;  /* 0x000000300b0b7812 */ /* 0x000fe200078ec0ff */
[----:B------:R-:W-:Y:S01]  /*12b0*/  IMAD R94, R94, -0x2, R3 ;  /* 0xfffffffe5e5e7824 */ /* 0x000fe200078e0203 */
[--C-:B------:R-:W-:Y:S01]  /*12c0*/  LOP3.LUT R88, R7, 0x40, R0.reuse, 0xe2, !PT ;  /* 0x0000004007587812 */ /* 0x100fe200078ee200 */
[----:B------:R-:W1:Y:S01]  /*12d0*/  LDC R97, c[0x0][0x600] ;  /* 0x00018000ff617b82 */ /* 0x000e620000000800 */
[----:B------:R-:W-:Y:S01]  /*12e0*/  IADD3 R3, RZ, -R11, -R0 ;  /* 0x8000000bff037210 */ /* 0x000fe20007ffe800 */
[----:B------:R-:W-:Y:S01]  /*12f0*/  IMAD.MOV.U32 R0, RZ, RZ, -0x1 ;  /* 0xffffffffff007424 */ /* 0x000fe200078e00ff */
[----:B------:R-:W-:Y:S01]  /*1300*/  USHF.R.S32.HI UR43, URZ, 0x6, UR5 ;  /* 0x000000063f2b7899 */ /* 0x000fe20008011405 */
[----:B------:R-:W-:Y:S01]  /*1310*/  IMAD.MOV.U32 R8, RZ, RZ, 0x1 ;  /* 0x00000001ff087424 */ /* 0x000fe200078e00ff */
[C---:B------:R-:W-:Y:S01]  /*1320*/  LOP3.LUT R96, R95.reuse, 0x80, RZ, 0xc0, !PT ;  /* 0x000000805f607812 */ /* 0x040fe200078ec0ff */
[----:B------:R-:W-:Y:S01]  /*1330*/  IMAD R3, R6, -0x40, R3 ;  /* 0xffffffc006037824 */ /* 0x000fe200078e0203 */
[----:B------:R-:W-:Y:S01]  /*1340*/  UISETP.LT.AND UP0, UPT, UR43, 0x1, UPT ;  /* 0x000000012b00788c */ /* 0x000fe2000bf01270 */
[----:B---3--:R-:W-:Y:S01]  /*1350*/  SHF.L.U32 R0, R0, R93, RZ ;  /* 0x0000005d00007219 */ /* 0x008fe200000006ff */
[----:B------:R-:W-:Y:S01]  /*1360*/  ULDC UR4, c[0x0][0x284] ;  /* 0x0000a10000047ab9 */ /* 0x000fe20000000800 */
[----:B------:R-:W-:Y:S01]  /*1370*/  LOP3.LUT R88, R88, R11, RZ, 0xfc, !PT ;  /* 0x0000000b58587212 */ /* 0x000fe200078efcff */
[----:B------:R-:W-:Y:S01]  /*1380*/  USEL UR44, UR43, 0x1, UP0 ;  /* 0x000000012b2c7887 */ /* 0x000fe20008000000 */
[----:B------:R-:W-:Y:S01]  /*1390*/  SHF.L.U32 R93, R8, R93, RZ ;  /* 0x0000005d085d7219 */ /* 0x000fe200000006ff */
[----:B------:R-:W-:Y:S01]  /*13a0*/  IMAD.SHL.U32 R95, R95, 0x2, RZ ;  /* 0x000000025f5f7824 */ /* 0x000fe200078e00ff */
[----:B------:R-:W-:Y:S01]  /*13b0*/  LOP3.LUT R102, R18, 0x1, RZ, 0xfc, !PT ;  /* 0x0000000112667812 */ /* 0x000fe200078efcff */
[----:B------:R-:W-:Y:S01]  /*13c0*/  VIADD R99, R3, UR4 ;  /* 0x0000000403637c36 */ /* 0x000fe20008000000 */
[C---:B0-----:R-:W-:Y:S01]  /*13d0*/  SHF.L.U64.HI R92, R4.reuse, 0x3, R5 ;  /* 0x00000003045c7819 */ /* 0x041fe20000010205 */
[----:B--2---:R-:W-:Y:S01]  /*13e0*/  IMAD.SHL.U32 R91, R4, 0x8, RZ ;  /* 0x00000008045b7824 */ /* 0x004fe200078e00ff */
[----:B------:R-:W-:Y:S01]  /*13f0*/  SHF.R.U32.HI R96, RZ, 0x7, R96 ;  /* 0x00000007ff607819 */ /* 0x000fe20000011660 */
[----:B------:R-:W-:Y:S01]  /*1400*/  IMAD.MOV.U32 R89, RZ, RZ, RZ ;  /* 0x000000ffff597224 */ /* 0x000fe200078e00ff */
[----:B------:R-:W-:Y:S01]  /*1410*/  LOP3.LUT R98, RZ, R0, RZ, 0x33, !PT ;  /* 0x00000000ff627212 */ /* 0x000fe200078e33ff */
[----:B------:R-:W-:Y:S01]  /*1420*/  UIADD3 UR44, UR43, -UR44, URZ ;  /* 0x8000002c2b2c7290 */ /* 0x000fe2000fffe03f */
[----:B------:R-:W-:Y:S01]  /*1430*/  UMOV UR40, URZ ;  /* 0x0000003f00287c82 */ /* 0x000fe20008000000 */
[----:B-1----:R-:W-:Y:S01]  /*1440*/  VIADD R97, R97, 0xffffffff ;  /* 0xffffffff61617836 */ /* 0x002fe20000000000 */
[----:B------:R-:W-:-:S09]  /*1450*/  UMOV UR41, URZ ;  /* 0x0000003f00297c82 */ /* 0x000fd20008000000 */
.L_x_162:
[----:B0-----:R-:W0:Y:S01]  /*1460*/  SHFL.IDX PT, R0, R96, RZ, 0x1f ;  /* 0x00001fff60007589 */ /* 0x001e2200000e0000 */
[----:B-1----:R-:W1:Y:S01]  /*1470*/  S2UR UR7, SR_CgaCtaId ;  /* 0x00000000000779c3 */ /* 0x002e620000008800 */
[----:B------:R-:W-:Y:S01]  /*1480*/  UMOV UR6, 0x400 ;  /* 0x0000040000067882 */ /* 0x000fe20000000000 */
[----:B0-----:R-:W-:Y:S01]  /*1490*/  R2UR UR4, R0 ;  /* 0x00000000000472ca */ /* 0x001fe200000e0000 */
[----:B-1----:R-:W-:-:S12]  /*14a0*/  ULEA UR6, UR7, UR6, 0x18 ;  /* 0x0000000607067291 */ /* 0x002fd8000f8ec03f */
[----:B------:R-:W-:-:S04]  /*14b0*/  ULEA.HI UR5, UR4, UR4, URZ, 0x1 ;  /* 0x0000000404057291 */ /* 0x000fc8000f8f083f */
[----:B------:R-:W-:-:S04]  /*14c0*/  ULOP3.LUT UR5, UR5, 0x7fffe, URZ, 0xc0, !UPT ;  /* 0x0007fffe05057892 */ /* 0x000fc8000f8ec03f */
[----:B------:R-:W-:-:S03]  /*14d0*/  UIADD3 UR5, UR4, -UR5, URZ ;  /* 0x8000000504057290 */ /* 0x000fc6000fffe03f */
[----:B------:R-:W-:Y:S01]  /*14e0*/  ULDC UR4, c[0x0][0x28c] ;  /* 0x0000a30000047ab9 */ /* 0x000fe20000000800 */
[----:B------:R-:W-:Y:S01]  /*14f0*/  ULEA UR5, UR5, UR6, 0xd ;  /* 0x0000000605057291 */ /* 0x000fe2000f8e683f */
[----:B------:R-:W-:-:S03]  /*1500*/  ISETP.LT.AND P0, PT, RZ, UR4, PT ;  /* 0x00000004ff007c0c */ /* 0x000fc6000bf01270 */
[----:B------:R-:W-:-:S04]  /*1510*/  UIADD3 UR5, UR5, 0x100, URZ ;  /* 0x0000010005057890 */ /* 0x000fc8000fffe03f */
[----:B------:R-:W-:-:S04]  /*1520*/  USHF.R.U32.HI UR5, URZ, 0x4, UR5 ;  /* 0x000000043f057899 */ /* 0x000fc80008011605 */
[----:B------:R-:W-:Y:S02]  /*1530*/  ULOP3.LUT UR45, UR5, 0x3fff, URZ, 0xc0, !UPT ;  /* 0x00003fff052d7892 */ /* 0x000fe4000f8ec03f */
[----:B--2345:R-:W-:Y:S10]  /*1540*/  @P0 BRA `(.L_x_17) ;  /* 0x0000000000400947 */ /* 0x03cff40003800000 */
[----:B------:R-:W-:Y:S01]  /*1550*/  MOV R0, 0x0 ;  /* 0x0000000000007802 */ /* 0x000fe20000000f00 */
[----:B------:R-:W-:Y:S01]  /*1560*/  ULDC.64 UR4, c[0x4][0x68] ;  /* 0x01001a0000047ab9 */ /* 0x000fe20000000a00 */
[----:B------:R-:W-:Y:S01]  /*1570*/  ULDC.64 UR6, c[0x4][0x8] ;  /* 0x0100020000067ab9 */ /* 0x000fe20000000a00 */
[----:B------:R-:W-:Y:S01]  /*1580*/  IMAD.U32 R4, RZ, RZ, UR4 ;  /* 0x00000004ff047e24 */ /* 0x000fe2000f8e00ff */
[----:B------:R0:W1:Y:S01]  /*1590*/  LDC.64 R14, c[0x4][R0] ;  /* 0x01000000000e7b82 */ /* 0x0000620000000a00 */
[----:B------:R-:W-:Y:S01]  /*15a0*/  IMAD.U32 R5, RZ, RZ, UR5 ;  /* 0x00000005ff057e24 */ /* 0x000fe2000f8e00ff */
[----:B------:R-:W-:Y:S01]  /*15b0*/  ULDC.64 UR4, c[0x4][0x70] ;  /* 0x01001c0000047ab9 */ /* 0x000fe20000000a00 */
[----:B------:R-:W-:Y:S02]  /*15c0*/  IMAD.U32 R10, RZ, RZ, UR6 ;  /* 0x00000006ff0a7e24 */ /* 0x000fe4000f8e00ff */
[----:B------:R-:W-:Y:S02]  /*15d0*/  IMAD.U32 R6, RZ, RZ, UR4 ;  /* 0x00000004ff067e24 */ /* 0x000fe4000f8e00ff */
[----:B------:R-:W-:-:S02]  /*15e0*/  IMAD.U32 R7, RZ, RZ, UR5 ;  /* 0x00000005ff077e24 */ /* 0x000fc4000f8e00ff */
[----:B------:R-:W-:Y:S02]  /*15f0*/  IMAD.U32 R11, RZ, RZ, UR7 ;  /* 0x00000007ff0b7e24 */ /* 0x000fe4000f8e00ff */
[----:B------:R-:W-:Y:S02]  /*1600*/  IMAD.MOV.U32 R8, RZ, RZ, 0x1e1 ;  /* 0x000001e1ff087424 */ /* 0x000fe400078e00ff */
[----:B------:R-:W-:Y:S02]  /*1610*/  IMAD.MOV.U32 R12, RZ, RZ, 0x1 ;  /* 0x00000001ff0c7424 */ /* 0x000fe400078e00ff */
[----:B0-----:R-:W-:-:S07]  /*1620*/  IMAD.MOV.U32 R13, RZ, RZ, RZ ;  /* 0x000000ffff0d7224 */ /* 0x001fce00078e00ff */
[----:B------:R-:W-:-:S07]  /*1630*/  LEPC R20, `(.L_x_17) ;  /* 0x000000001014794e */ /* 0x000fce0000000000 */
[----:B-1---5:R-:W-:Y:S05]  /*1640*/  CALL.ABS.NOINC R14 ;  /* 0x000000000e007343 */ /* 0x022fea0003c00000 */
.L_x_17:
[----:B------:R-:W-:-:S13]  /*1650*/  ISETP.NE.AND P0, PT, R102, 0x3, PT ;  /* 0x000000036600780c */ /* 0x000fda0003f05270 */
[----:B------:R-:W-:Y:S05]  /*1660*/  @!P0 BRA `(.L_x_18) ;  /* 0x0000000000048947 */ /* 0x000fea0003800000 */
[----:B------:R-:W-:Y:S01]  /*1670*/  BPT.TRAP 0x1 ;  /* 0x000000040000795c */ /* 0x000fe20000300000 */
.L_x_18:
[----:B------:R-:W0:Y:S01]  /*1680*/  S2UR UR5, SR_CgaCtaId ;  /* 0x00000000000579c3 */ /* 0x000e220000008800 */
[----:B------:R-:W-:Y:S01]  /*1690*/  UMOV UR4, 0x400 ;  /* 0x0000040000047882 */ /* 0x000fe20000000000 */
[----:B------:R-:W-:Y:S02]  /*16a0*/  IMAD.U32 R0, RZ, RZ, UR40 ;  /* 0x00000028ff007e24 */ /* 0x000fe4000f8e00ff */
[----:B------:R-:W-:-:S03]  /*16b0*/  IMAD.U32 R3, RZ, RZ, UR41 ;  /* 0x00000029ff037e24 */ /* 0x000fc6000f8e00ff */
[----:B------:R-:W-:Y:S01]  /*16c0*/  SHF.L.U32 R0, R0, 0x1f, RZ ;  /* 0x0000001f00007819 */ /* 0x000fe200000006ff */
[----:B0-----:R-:W-:-:S06]  /*16d0*/  ULEA UR4, UR5, UR4, 0x18 ;  /* 0x0000000405047291 */ /* 0x001fcc000f8ec03f */
[----:B------:R-:W-:-:S04]  /*16e0*/  IMAD.U32 R6, RZ, RZ, UR4 ;  /* 0x00000004ff067e24 */ /* 0x000fc8000f8e00ff */
[----:B------:R-:W-:-:S04]  /*16f0*/  IMAD R3, R3, 0x8, R6 ;  /* 0x0000000803037824 */ /* 0x000fc800078e0206 */
[----:B------:R0:W1:Y:S01]  /*1700*/  SYNCS.PHASECHK.TRANS64.TRYWAIT P1, [R3+URZ], R0 ;  /* 0x00000000030075a7 */ /* 0x000062000802017f */
[----:B------:R-:W-:Y:S05]  /*1710*/  @!P0 BRA `(.L_x_19) ;  /* 0x0000000000048947 */ /* 0x000fea0003800000 */
[----:B------:R-:W-:Y:S01]  /*1720*/  BPT.TRAP 0x1 ;  /* 0x000000040000795c */ /* 0x000fe20000300000 */
.L_x_19:
[----:B------:R-:W-:-:S05]  /*1730*/  IMAD.U32 R4, RZ, RZ, UR44 ;  /* 0x0000002cff047e24 */ /* 0x000fca000f8e00ff */
[----:B------:R-:W-:Y:S01]  /*1740*/  ISETP.GE.AND P2, PT, R4, 0x1, PT ;  /* 0x000000010400780c */ /* 0x000fe20003f46270 */
[----:B-1----:R-:W-:-:S12]  /*1750*/  @P1 BRA `(.L_x_20) ;  /* 0x0000000000081947 */ /* 0x002fd80003800000 */
[----:B------:R-:W1:Y:S02]  /*1760*/  SYNCS.PHASECHK.TRANS64.TRYWAIT P1, [R3+URZ], R0 ;  /* 0x00000000030075a7 */ /* 0x000e64000802017f */
[----:B-1----:R-:W-:Y:S05]  /*1770*/  @!P1 BRA `(.L_x_21) ;  /* 0x0000006400a09947 */ /* 0x002fea0003800000 */
.L_x_20:
[----:B------:R-:W-:Y:S05]  /*1780*/  WARPSYNC.ALL ;  /* 0x0000000000007948 */ /* 0x000fea0003800000 */
[----:B------:R-:W-:Y:S01]  /*1790*/  R2UR UR4, R6 ;  /* 0x00000000060472ca */ /* 0x000fe200000e0000 */
[----:B------:R-:W-:Y:S01]  /*17a0*/  ULEA UR5, UR41, UR45, 0xa ;  /* 0x0000002d29057291 */ /* 0x000fe2000f8e503f */
[----:B------:R-:W-:Y:S01]  /*17b0*/  WARPGROUP.ARRIVE ;  /* 0x00000000000079c5 */ /* 0x000fe20000000000 */
[----:B------:R-:W-:Y:S01]  /*17c0*/  UMOV UR9, 0x40000040 ;  /* 0x4000004000097882 */ /* 0x000fe20000000000 */
[----:B------:R-:W-:-:S04]  /*17d0*/  UMOV UR11, 0x40000040 ;  /* 0x40000040000b7882 */ /* 0x000fc80000000000 */
[----:B------:R-:W-:-:S05]  /*17e0*/  UMOV UR8, UR5 ;  /* 0x0000000500087c82 */ /* 0x000fca0008000000 */
[----:B------:R-:W-:-:S04]  /*17f0*/  UIADD3 UR4, UR4, 0x8100, URZ ;  /* 0x0000810004047890 */ /* 0x000fc8000fffe03f */
[----:B------:R-:W-:-:S04]  /*1800*/  USHF.R.U32.HI UR4, URZ, 0x4, UR4 ;  /* 0x000000043f047899 */ /* 0x000fc80008011604 */
[----:B------:R-:W-:-:S04]  /*1810*/  ULOP3.LUT UR4, UR4, 0x3fff, URZ, 0xc0, !UPT ;  /* 0x00003fff04047892 */ /* 0x000fc8000f8ec03f */
[----:B------:R-:W-:-:S04]  /*1820*/  ULOP3.LUT UR4, UR4, 0x10000, URZ, 0xfc, !UPT ;  /* 0x0001000004047892 */ /* 0x000fc8000f8efc3f */
[----:B------:R-:W-:-:S07]  /*1830*/  ULEA UR6, UR41, UR4, 0xa ;  /* 0x0000000429067291 */ /* 0x000fce000f8e503f */
[----:B------:R-:W-:Y:S02]  /*1840*/  UMOV UR10, UR6 ;  /* 0x00000006000a7c82 */ /* 0x000fe40008000000 */
[----:B------:R-:W-:Y:S01]  /*1850*/  HGMMA.64x128x16.F32 R24, gdesc[UR8].tnspA, RZ, !UPT, gsb0 ;  /* 0x21e00000081879f0 */ /* 0x000fe2000c0008ff */
[----:B------:R-:W-:Y:S02]  /*1860*/  UIADD3 UR8, UR5, 0x80, URZ ;  /* 0x0000008005087890 */ /* 0x000fe4000fffe03f */
[----:B------:R-:W-:Y:S01]  /*1870*/  UIADD3 UR10, UR6, 0x2, URZ ;  /* 0x00000002060a7890 */ /* 0x000fe2000fffe03f */
[----:B------:R-:W-:Y:S01]  /*1880*/  UMOV UR9, 0x40000040 ;  /* 0x4000004000097882 */ /* 0x000fe20000000000 */
[----:B------:R-:W-:Y:S01]  /*1890*/  UMOV UR11, 0x40000040 ;  /* 0x40000040000b7882 */ /* 0x000fe20000000000 */
[----:B------:R-:W-:Y:S02]  /*18a0*/  WARPGROUP.DEPBAR.LE gsb0, 0x0 ;  /* 0x00008000000079c5 */ /* 0x000fe40000010000 */
[----:B------:R-:W-:-:S06]  /*18b0*/  WARPGROUP.ARRIVE ;  /* 0x00000000000079c5 */ /* 0x000fcc0000000000 */
[----:B------:R-:W-:Y:S01]  /*18c0*/  HGMMA.64x128x16.F32 R24, gdesc[UR8].tnspA, R24, gsb0 ;  /* 0x21e00000081879f0 */ /* 0x000fe20008000818 */
        /* <DEDUP_REMOVED lines=13> */
[----:B------:R-:W-:Y:S03]  /*19a0*/  HGMMA.64x128x16.F32 R24, gdesc[UR8].tnspA, R24, gsb0 ;  /* 0x21e00000081879f0 */ /* 0x000fe60008000818 */
[----:B------:R-:W-:Y:S02]  /*19b0*/  WARPGROUP.DEPBAR.LE gsb0, 0x0 ;  /* 0x00008000000079c5 */ /* 0x000fe40000010000 */
[----:B------:R-:W-:Y:S05]  /*19c0*/  @!P2 BRA `(.L_x_22) ;  /* 0x000000040028a947 */ /* 0x000fea0003800000 */
[----:B------:R-:W-:Y:S01]  /*19d0*/  UIADD3 UR5, UR41, 0x1, URZ ;  /* 0x0000000129057890 */ /* 0x000fe2000fffe03f */
[----:B01----:R-:W-:Y:S02]  /*19e0*/  IMAD.U32 R0, RZ, RZ, UR44 ;  /* 0x0000002cff007e24 */ /* 0x003fe4000f8e00ff */
[----:B------:R-:W-:Y:S01]  /*19f0*/  IMAD.U32 R3, RZ, RZ, UR41 ;  /* 0x00000029ff037e24 */ /* 0x000fe2000f8e00ff */
[----:B------:R-:W-:-:S04]  /*1a00*/  UISETP.NE.AND UP0, UPT, UR5, 0x2, UPT ;  /* 0x000000020500788c */ /* 0x000fc8000bf05270 */
[----:B------:R-:W-:Y:S02]  /*1a10*/  USEL UR6, URZ, 0x1, UP0 ;  /* 0x000000013f067887 */ /* 0x000fe40008000000 */
[----:B------:R-:W-:Y:S02]  /*1a20*/  USEL UR5, UR5, URZ, UP0 ;  /* 0x0000003f05057287 */ /* 0x000fe40008000000 */
[----:B------:R-:W-:-:S06]  /*1a30*/  ULOP3.LUT UR6, UR40, UR6, URZ, 0x3c, !UPT ;  /* 0x0000000628067292 */ /* 0x000fcc000f8e3c3f */
[----:B------:R-:W-:-:S07]  /*1a40*/  IMAD.U32 R7, RZ, RZ, UR6 ;  /* 0x00000006ff077e24 */ /* 0x000fce000f8e00ff */
.L_x_29:
[----:B------:R-:W-:Y:S05]  /*1a50*/  @!P0 BRA `(.L_x_23) ;  /* 0x0000000000048947 */ /* 0x000fea0003800000 */
[----:B------:R-:W-:Y:S01]  /*1a60*/  BPT.TRAP 0x1 ;  /* 0x000000040000795c */ /* 0x000fe20000300000 */
.L_x_23:
[----:B------:R-:W0:Y:S01]  /*1a70*/  S2UR UR7, SR_CgaCtaId ;  /* 0x00000000000779c3 */ /* 0x000e220000008800 */
[----:B------:R-:W-:Y:S01]  /*1a80*/  UMOV UR6, 0x400 ;  /* 0x0000040000067882 */ /* 0x000fe20000000000 */
[----:B------:R-:W-:Y:S01]  /*1a90*/  IMAD.U32 R5, RZ, RZ, UR5 ;  /* 0x00000005ff057e24 */ /* 0x000fe2000f8e00ff */
[----:B------:R-:W-:Y:S01]  /*1aa0*/  SHF.L.U32 R4, R7, 0x1f, RZ ;  /* 0x0000001f07047819 */ /* 0x000fe200000006ff */
[----:B0-----:R-:W-:-:S06]  /*1ab0*/  ULEA UR6, UR7, UR6, 0x18 ;  /* 0x0000000607067291 */ /* 0x001fcc000f8ec03f */
[----:B------:R-:W-:-:S04]  /*1ac0*/  IMAD.U32 R6, RZ, RZ, UR6 ;  /* 0x00000006ff067e24 */ /* 0x000fc8000f8e00ff */
[----:B------:R-:W-:-:S04]  /*1ad0*/  IMAD R5, R5, 0x8, R6 ;  /* 0x0000000805057824 */ /* 0x000fc800078e0206 */
[----:B------:R0:W1:Y:S01]  /*1ae0*/  SYNCS.PHASECHK.TRANS64.TRYWAIT P1, [R5+URZ], R4 ;  /* 0x00000004050075a7 */ /* 0x000062000802017f */
[----:B------:R-:W-:Y:S05]  /*1af0*/  @!P0 BRA `(.L_x_24) ;  /* 0x0000000000048947 */ /* 0x000fea0003800000 */
[----:B------:R-:W-:Y:S01]  /*1b00*/  BPT.TRAP 0x1 ;  /* 0x000000040000795c */ /* 0x000fe20000300000 */
.L_x_24:
[----:B-1----:R-:W-:Y:S05]  /*1b10*/  @P1 BRA `(.L_x_25) ;  /* 0x0000000000081947 */ /* 0x002fea0003800000 */
[----:B------:R-:W1:Y:S02]  /*1b20*/  SYNCS.PHASECHK.TRANS64.TRYWAIT P1, [R5+URZ], R4 ;  /* 0x00000004050075a7 */ /* 0x000e64000802017f */
[----:B-1----:R-:W-:Y:S05]  /*1b30*/  @!P1 BRA `(.L_x_26) ;  /* 0x0000006000c49947 */ /* 0x002fea0003800000 */
.L_x_25:
[----:B------:R-:W-:Y:S01]  /*1b40*/  ULEA UR6, UR5, UR45, 0xa ;  /* 0x0000002d05067291 */ /* 0x000fe2000f8e503f */
[----:B------:R-:W-:Y:S01]  /*1b50*/  WARPGROUP.ARRIVE ;  /* 0x00000000000079c5 */ /* 0x000fe20000000000 */
[----:B------:R-:W-:Y:S01]  /*1b60*/  ULEA UR7, UR5, UR4, 0xa ;  /* 0x0000000405077291 */ /* 0x000fe2000f8e503f */
[----:B------:R-:W-:Y:S01]  /*1b70*/  UMOV UR9, 0x40000040 ;  /* 0x4000004000097882 */ /* 0x000fe20000000000 */
[----:B------:R-:W-:-:S03]  /*1b80*/  UMOV UR11, 0x40000040 ;  /* 0x40000040000b7882 */ /* 0x000fc60000000000 */
[----:B------:R-:W-:Y:S02]  /*1b90*/  UMOV UR8, UR6 ;  /* 0x0000000600087c82 */ /* 0x000fe40008000000 */
[----:B------:R-:W-:Y:S02]  /*1ba0*/  UMOV UR10, UR7 ;  /* 0x00000007000a7c82 */ /* 0x000fe40008000000 */
[----:B------:R-:W-:Y:S01]  /*1bb0*/  HGMMA.64x128x16.F32 R24, gdesc[UR8].tnspA, R24, gsb0 ;  /* 0x21e00000081879f0 */ /* 0x000fe20008000818 */
[----:B------:R-:W-:Y:S02]  /*1bc0*/  UIADD3 UR8, UR6, 0x80, URZ ;  /* 0x0000008006087890 */ /* 0x000fe4000fffe03f */
[----:B------:R-:W-:Y:S01]  /*1bd0*/  UIADD3 UR10, UR7, 0x2, URZ ;  /* 0x00000002070a7890 */ /* 0x000fe2000fffe03f */
[----:B------:R-:W-:Y:S01]  /*1be0*/  UMOV UR9, 0x40000040 ;  /* 0x4000004000097882 */ /* 0x000fe20000000000 */
[----:B------:R-:W-:Y:S01]  /*1bf0*/  UMOV UR11, 0x40000040 ;  /* 0x40000040000b7882 */ /* 0x000fe20000000000 */
[----:B------:R-:W-:-:S02]  /*1c00*/  WARPGROUP.DEPBAR.LE gsb0, 0x0 ;  /* 0x00008000000079c5 */ /* 0x000fc40000010000 */
        /* <DEDUP_REMOVED lines=18> */
[----:B------:R-:W-:Y:S01]  /*1d30*/  BPT.TRAP 0x1 ;  /* 0x000000040000795c */ /* 0x000fe20000300000 */
.L_x_27:
[----:B------:R-:W-:-:S13]  /*1d40*/  ISETP.NE.AND P1, PT, R22, RZ, PT ;  /* 0x000000ff1600720c */ /* 0x000fda0003f25270 */
[----:B01----:R-:W-:-:S04]  /*1d50*/  @P1 IMAD R4, R3, 0x8, R6 ;  /* 0x0000000803041824 */ /* 0x003fc800078e0206 */
[----:B------:R-:W-:-:S05]  /*1d60*/  @P1 VIADD R4, R4, 0x10 ;  /* 0x0000001004041836 */ /* 0x000fca0000000000 */
[----:B------:R-:W-:-:S04]  /*1d70*/  @P1 PRMT R4, R19, 0x654, R4 ;  /* 0x0000065413041816 */ /* 0x000fc80000000004 */
[----:B------:R0:W-:Y:S01]  /*1d80*/  @P1 SYNCS.ARRIVE.TRANS64.RED.A1T0 RZ, [R4+URZ], RZ ;  /* 0x000000ff04ff19a7 */ /* 0x0001e2000810043f */
[----:B------:R-:W-:-:S13]  /*1d90*/  ISETP.GT.U32.AND P1, PT, R18, 0x1, PT ;  /* 0x000000011200780c */ /* 0x000fda0003f24070 */
[----:B0-----:R-:W-:Y:S05]  /*1da0*/  @P1 BRA `(.L_x_28) ;  /* 0x0000000000041947 */ /* 0x001fea0003800000 */
[----:B------:R-:W-:Y:S01]  /*1db0*/  BPT.TRAP 0x1 ;  /* 0x000000040000795c */ /* 0x000fe20000300000 */
.L_x_28:
[----:B------:R-:W-:Y:S01]  /*1dc0*/  UIADD3 UR5, UR5, 0x1, URZ ;  /* 0x0000000105057890 */ /* 0x000fe2000fffe03f */
[C---:B------:R-:W-:Y:S01]  /*1dd0*/  ISETP.GT.AND P2, PT, R0.reuse, 0x1, PT ;  /* 0x000000010000780c */ /* 0x040fe20003f44270 */
[----:B------:R-:W-:Y:S02]  /*1de0*/  VIADD R3, R3, 0x1 ;  /* 0x0000000103037836 */ /* 0x000fe40000000000 */
[----:B------:R-:W-:Y:S01]  /*1df0*/  UISETP.NE.AND UP0, UPT, UR5, 0x2, UPT ;  /* 0x000000020500788c */ /* 0x000fe2000bf05270 */
[----:B------:R-:W-:Y:S02]  /*1e00*/  VIADD R0, R0, 0xffffffff ;  /* 0xffffffff00007836 */ /* 0x000fe40000000000 */
[C---:B------:R-:W-:Y:S01]  /*1e10*/  ISETP.NE.AND P1, PT, R3.reuse, 0x2, PT ;  /* 0x000000020300780c */ /* 0x040fe20003f25270 */
[----:B------:R-:W-:Y:S02]  /*1e20*/  USEL UR6, URZ, 0x1, UP0 ;  /* 0x000000013f067887 */ /* 0x000fe40008000000 */
[----:B------:R-:W-:Y:S01]  /*1e30*/  USEL UR5, UR5, URZ, UP0 ;  /* 0x0000003f05057287 */ /* 0x000fe20008000000 */
[----:B------:R-:W-:-:S03]  /*1e40*/  SEL R3, R3, RZ, P1 ;  /* 0x000000ff03037207 */ /* 0x000fc60000800000 */
[----:B------:R-:W-:Y:S01]  /*1e50*/  LOP3.LUT R7, R7, UR6, RZ, 0x3c, !PT ;  /* 0x0000000607077c12 */ /* 0x000fe2000f8e3cff */
[----:B------:R-:W-:Y:S07]  /*1e60*/  @P2 BRA `(.L_x_29) ;  /* 0xfffffff800f82947 */ /* 0x000fee000383ffff */
.L_x_22:
[----:B01----:R-:W0:Y:S02]  /*1e70*/  LDC R0, c[0x0][0x28c] ;  /* 0x0000a300ff007b82 */ /* 0x003e240000000800 */
[----:B0-----:R-:W-:-:S13]  /*1e80*/  ISETP.GE.AND P1, PT, R0, 0x1, PT ;  /* 0x000000010000780c */ /* 0x001fda0003f26270 */
[----:B------:R-:W-:Y:S05]  /*1e90*/  @!P1 BRA `(.L_x_30) ;  /* 0x0000000000389947 */ /* 0x000fea0003800000 */
[----:B------:R-:W-:Y:S05]  /*1ea0*/  @!P0 BRA `(.L_x_31) ;  /* 0x0000000000048947 */ /* 0x000fea0003800000 */
[----:B------:R-:W-:Y:S01]  /*1eb0*/  BPT.TRAP 0x1 ;  /* 0x000000040000795c */ /* 0x000fe20000300000 */
.L_x_31:
[----:B------:R-:W-:-:S13]  /*1ec0*/  ISETP.NE.AND P0, PT, R22, RZ, PT ;  /* 0x000000ff1600720c */ /* 0x000fda0003f05270 */
[----:B------:R-:W-:-:S05]  /*1ed0*/  VOTEU.ANY UP0, P0 ;  /* 0x00000000003f7886 */ /* 0x000fca0000000100 */
[----:B------:R-:W-:-:S06]  /*1ee0*/  @UP0 UIADD3 UR4, UR44, UR41, URZ ;  /* 0x000000292c040290 */ /* 0x000fcc000fffe03f */
[----:B------:R-:W-:-:S04]  /*1ef0*/  IMAD.U32 R0, RZ, RZ, UR4 ;  /* 0x00000004ff007e24 */ /* 0x000fc8000f8e00ff */
[----:B------:R-:W-:-:S05]  /*1f00*/  @P0 IMAD.SHL.U32 R0, R0, 0x8, RZ ;  /* 0x0000000800000824 */ /* 0x000fca00078e00ff */
[----:B------:R-:W-:-:S04]  /*1f10*/  @P0 LOP3.LUT R0, R0, 0x8, RZ, 0xc0, !PT ;  /* 0x0000000800000812 */ /* 0x000fc800078ec0ff */
[----:B------:R-:W-:-:S04]  /*1f20*/  @P0 IADD3 R0, R6, 0x10, R0 ;  /* 0x0000001006000810 */ /* 0x000fc80007ffe000 */
[----:B------:R-:W-:-:S04]  /*1f30*/  @P0 PRMT R0, R19, 0x654, R0 ;  /* 0x0000065413000816 */ /* 0x000fc80000000000 */
[----:B------:R0:W-:Y:S01]  /*1f40*/  @P0 SYNCS.ARRIVE.TRANS64.RED.A1T0 RZ, [R0+URZ], RZ ;  /* 0x000000ff00ff09a7 */ /* 0x0001e2000810043f */
[----:B------:R-:W-:-:S13]  /*1f50*/  ISETP.GT.U32.AND P0, PT, R18, 0x1, PT ;  /* 0x000000011200780c */ /* 0x000fda0003f04070 */
[----:B0-----:R-:W-:Y:S05]  /*1f60*/  @P0 BRA `(.L_x_30) ;  /* 0x0000000000040947 */ /* 0x001fea0003800000 */
[----:B------:R-:W-:Y:S01]  /*1f70*/  BPT.TRAP 0x1 ;  /* 0x000000040000795c */ /* 0x000fe20000300000 */
.L_x_30:
[----:B------:R-:W-:Y:S01]  /*1f80*/  IMAD.SHL.U32 R100, R100, 0x80, RZ ;  /* 0x0000008064647824 */ /* 0x000fe200078e00ff */
[----:B------:R-:W-:Y:S01]  /*1f90*/  ULDC UR6, c[0x0][0x288] ;  /* 0x0000a20000067ab9 */ /* 0x000fe20000000800 */
[----:B------:R-:W-:Y:S01]  /*1fa0*/  SHF.R.S32.HI R11, RZ, 0x1f, R101 ;  /* 0x0000001fff0b7819 */ /* 0x000fe20000011465 */
[C---:B------:R-:W-:Y:S01]  /*1fb0*/  IMAD.SHL.U32 R6, R103.reuse, 0x80, RZ ;  /* 0x0000008067067824 */ /* 0x040fe200078e00ff */
[----:B------:R-:W-:Y:S01]  /*1fc0*/  ULDC.64 UR4, c[0x0][0x5d0] ;  /* 0x0001740000047ab9 */ /* 0x000fe20000000a00 */
[C---:B------:R-:W-:Y:S01]  /*1fd0*/  LOP3.LUT R8, R100.reuse, 0x6, R95, 0xf8, !PT ;  /* 0x0000000664087812 */ /* 0x040fe200078ef85f */
[----:B------:R-:W-:Y:S01]  /*1fe0*/  IMAD.WIDE R104, R103, 0x80, R88 ;  /* 0x0000008067687825 */ /* 0x000fe200078e0258 */
[----:B------:R-:W-:Y:S01]  /*1ff0*/  ISETP.GE.AND P0, PT, R100, UR6, PT ;  /* 0x0000000664007c0c */ /* 0x000fe2000bf06270 */
[----:B------:R-:W-:Y:S01]  /*2000*/  ULDC UR6, c[0x0][0x284] ;  /* 0x0000a10000067ab9 */ /* 0x000fe20000000800 */
[----:B------:R-:W-:Y:S01]  /*2010*/  SHF.R.S32.HI R9, RZ, 0x1f, R8 ;  /* 0x0000001fff097819 */ /* 0x000fe20000011408 */
[----:B------:R-:W-:Y:S01]  /*2020*/  IMAD R0, R11, UR4, RZ ;  /* 0x000000040b007c24 */ /* 0x000fe2000f8e02ff */
[----:B------:R-:W-:-:S03]  /*2030*/  ISETP.GE.OR P0, PT, R6, UR6, P0 ;  /* 0x0000000606007c0c */ /* 0x000fc60008706670 */
[C---:B------:R-:W-:Y:S02]  /*2040*/  IMAD R3, R101.reuse, UR5, R0 ;  /* 0x0000000565037c24 */ /* 0x040fe4000f8e0200 */
[----:B------:R-:W-:Y:S01]  /*2050*/  IMAD.WIDE.U32 R4, R101, UR4, R8 ;  /* 0x0000000465047c25 */ /* 0x000fe2000f8e0008 */
[----:B------:R-:W-:-:S03]  /*2060*/  ULDC.64 UR4, c[0x0][0x5c8] ;  /* 0x0001720000047ab9 */ /* 0x000fc60000000a00 */
[----:B------:R-:W-:Y:S02]  /*2070*/  IMAD R7, R105, UR4, RZ ;  /* 0x0000000469077c24 */ /* 0x000fe4000f8e02ff */
[----:B------:R-:W-:Y:S02]  /*2080*/  IMAD.IADD R5, R5, 0x1, R3 ;  /* 0x0000000105057824 */ /* 0x000fe400078e0203 */
[C---:B------:R-:W-:Y:S02]  /*2090*/  IMAD R7, R104.reuse, UR5, R7 ;  /* 0x0000000568077c24 */ /* 0x040fe4000f8e0207 */
[----:B------:R-:W-:-:S04]  /*20a0*/  IMAD.WIDE.U32 R106, R104, UR4, R4 ;  /* 0x00000004686a7c25 */ /* 0x000fc8000f8e0004 */
[----:B------:R-:W-:Y:S01]  /*20b0*/  IMAD.MOV.U32 R0, RZ, RZ, -0x1 ;  /* 0xffffffffff007424 */ /* 0x000fe200078e00ff */
[----:B------:R-:W-:Y:S06]  /*20c0*/  @P0 BRA `(.L_x_32) ;  /* 0x00000040001c0947 */ /* 0x000fec0003800000 */
[----:B-----5:R-:W-:Y:S01]  /*20d0*/  FSETP.NEU.AND P0, PT, R90, RZ, PT ;  /* 0x000000ff5a00720b */ /* 0x020fe20003f0d000 */
[----:B------:R-:W-:Y:S01]  /*20e0*/  IMAD.IADD R4, R94, 0x1, -R100 ;  /* 0x000000015e047824 */ /* 0x000fe200078e0a64 */
[----:B------:R-:W-:Y:S01]  /*20f0*/  BSSY B0, `(.L_x_32) ;  /* 0x0000404000007945 */ /* 0x000fe20003800000 */
[----:B------:R-:W-:Y:S02]  /*2100*/  IMAD.IADD R3, R99, 0x1, -R6 ;  /* 0x0000000163037824 */ /* 0x000fe400078e0a06 */
[----:B------:R-:W-:Y:S01]  /*2110*/  IMAD.IADD R103, R107, 0x1, R7 ;  /* 0x000000016b677824 */ /* 0x000fe200078e0207 */
[----:B------:R-:W-:-:S04]  /*2120*/  ISETP.GT.AND P2, PT, R4, RZ, PT ;  /* 0x000000ff0400720c */ /* 0x000fc80003f44270 */
[----:B------:R-:W-:-:S03]  /*2130*/  ISETP.GT.AND P1, PT, R3, RZ, P2 ;  /* 0x000000ff0300720c */ /* 0x000fc60001724270 */
[----:B------:R-:W-:Y:S10]  /*2140*/  @!P0 BRA `(.L_x_33) ;  /* 0x0000002c00288947 */ /* 0x000ff40003800000 */
[----:B------:R-:W0:Y:S01]  /*2150*/  LDC.64 R110, c[0x0][0x5b8] ;  /* 0x00016e00ff6e7b82 */ /* 0x000e220000000a00 */
[----:B------:R-:W-:-:S07]  /*2160*/  ULDC.64 UR4, c[0x0][0x5c0] ;  /* 0x0001700000047ab9 */ /* 0x000fce0000000a00 */
[----:B------:R-:W1:Y:S08]  /*2170*/  LDC.64 R112, c[0x0][0x5b0] ;  /* 0x00016c00ff707b82 */ /* 0x000e700000000a00 */
[----:B------:R-:W2:Y:S01]  /*2180*/  LDC.64 R114, c[0x0][0x5a8] ;  /* 0x00016a00ff727b82 */ /* 0x000ea20000000a00 */
[-C--:B0-----:R-:W-:Y:S02]  /*2190*/  IMAD R6, R11, R110.reuse, RZ ;  /* 0x0000006e0b067224 */ /* 0x081fe400078e02ff */
[----:B------:R-:W-:-:S04]  /*21a0*/  IMAD.WIDE.U32 R108, R101, R110, R8 ;  /* 0x0000006e656c7225 */ /* 0x000fc800078e0008 */
[----:B------:R-:W-:Y:S02]  /*21b0*/  IMAD R107, R101, R111, R6 ;  /* 0x0000006f656b7224 */ /* 0x000fe400078e0206 */
[-C--:B-1----:R-:W-:Y:S02]  /*21c0*/  IMAD R5, R105, R112.reuse, RZ ;  /* 0x0000007069057224 */ /* 0x082fe400078e02ff */
[----:B------:R-:W-:Y:S02]  /*21d0*/  IMAD.IADD R13, R109, 0x1, R107 ;  /* 0x000000016d0d7824 */ /* 0x000fe400078e026b */
[----:B------:R-:W-:Y:S02]  /*21e0*/  IMAD.MOV.U32 R12, RZ, RZ, R108 ;  /* 0x000000ffff0c7224 */ /* 0x000fe400078e006c */
[C---:B------:R-:W-:Y:S02]  /*21f0*/  IMAD R111, R104.reuse, R113, R5 ;  /* 0x00000071686f7224 */ /* 0x040fe400078e0205 */
[----:B------:R-:W-:-:S04]  /*2200*/  IMAD.WIDE.U32 R6, R104, R112, R12 ;  /* 0x0000007068067225 */ /* 0x000fc800078e000c */
[----:B------:R-:W-:Y:S01]  /*2210*/  IMAD.IADD R5, R7, 0x1, R111 ;  /* 0x0000000107057824 */ /* 0x000fe200078e026f */
[----:B--2---:R-:W-:-:S04]  /*2220*/  LEA R14, P0, R6, R114, 0x1 ;  /* 0x00000072060e7211 */ /* 0x004fc800078008ff */
[----:B------:R-:W-:-:S05]  /*2230*/  LEA.HI.X R15, R6, R115, R5, 0x1, P0 ;  /* 0x00000073060f7211 */ /* 0x000fca00000f0c05 */
[----:B------:R0:W2:Y:S01]  /*2240*/  @P1 LDG.E.LTC128B.U16 R5, desc[UR38][R14.64] ;  /* 0x000000260e051981 */ /* 0x0000a2000c1e1520 */
[----:B------:R-:W-:Y:S01]  /*2250*/  LEA R10, P0, R106, UR4, 0x1 ;  /* 0x000000046a0a7c11 */ /* 0x000fe2000f8008ff */
[----:B------:R-:W-:Y:S01]  /*2260*/  IMAD.WIDE.U32 R6, R104, R112, R8 ;  /* 0x0000007068067225 */ /* 0x000fe200078e0008 */
[----:B------:R-:W-:Y:S03]  /*2270*/  BSSY B1, `(.L_x_34) ;  /* 0x0000012000017945 */ /* 0x000fe60003800000 */
[----:B------:R-:W-:Y:S02]  /*2280*/  IMAD.IADD R7, R111, 0x1, R7 ;  /* 0x000000016f077824 */ /* 0x000fe400078e0207 */
[----:B------:R-:W-:Y:S01]  /*2290*/  IMAD.WIDE.U32 R20, R101, R110, R6 ;  /* 0x0000006e65147225 */ /* 0x000fe200078e0006 */
[----:B0-----:R-:W-:-:S03]  /*22a0*/  SHF.L.U64.HI R15, R112, 0x3, R113 ;  /* 0x00000003700f7819 */ /* 0x001fc60000010271 */
[----:B------:R-:W-:Y:S01]  /*22b0*/  IMAD.IADD R7, R107, 0x1, R21 ;  /* 0x000000016b077824 */ /* 0x000fe200078e0215 */
[----:B------:R-:W-:Y:S01]  /*22c0*/  LEA R6, P4, R20, R114, 0x1 ;  /* 0x0000007214067211 */ /* 0x000fe200078808ff */
[----:B------:R-:W-:-:S03]  /*22d0*/  IMAD.SHL.U32 R14, R112, 0x8, RZ ;  /* 0x00000008700e7824 */ /* 0x000fc600078e00ff */
[----:B------:R-:W-:Y:S01]  /*22e0*/  LEA.HI.X R7, R20, R115, R7, 0x1, P4 ;  /* 0x0000007314077211 */ /* 0x000fe200020f0c07 */
[----:B--2---:R-:W-:-:S05]  /*22f0*/  HADD2.F32 R11, -RZ, R5.H0_H0 ;  /* 0x20000005ff0b7230 */ /* 0x004fca0000004100 */
[----:B------:R-:W-:-:S04]  /*2300*/  FMUL R11, R11, R90 ;  /* 0x0000005a0b0b7220 */ /* 0x000fc80000400000 */
[----:B------:R-:W-:Y:S01]  /*2310*/  FFMA R24, R24, R23, R11 ;  /* 0x0000001718187223 */ /* 0x000fe2000000000b */
[----:B------:R-:W-:Y:S02]  /*2320*/  LEA.HI.X R11, R106, UR5, R103, 0x1, P0 ;  /* 0x000000056a0b7c11 */ /* 0x000fe400080f0c67 */
[----:B------:R-:W-:Y:S02]  /*2330*/  ISETP.GT.AND P0, PT, R4, 0x1, PT ;  /* 0x000000010400780c */ /* 0x000fe40003f04270 */
[----:B------:R-:W-:Y:S02]  /*2340*/  F2FP.F16.F32.PACK_AB R24, RZ, R24 ;  /* 0x00000018ff18723e */ /* 0x000fe400000000ff */
[----:B------:R-:W-:-:S03]  /*2350*/  ISETP.GT.AND P3, PT, R3, RZ, P0 ;  /* 0x000000ff0300720c */ /* 0x000fc60000764270 */
[----:B------:R0:W-:Y:S10]  /*2360*/  @P1 STG.E.U16 desc[UR38][R10.64], R24 ;  /* 0x000000180a001986 */ /* 0x0001f4000c101526 */
[----:B------:R-:W-:Y:S05]  /*2370*/  @!P3 BRA `(.L_x_35) ;  /* 0x000000000004b947 */ /* 0x000fea0003800000 */
[----:B------:R1:W5:Y:S02]  /*2380*/  LDG.E.LTC128B.U16 R5, desc[UR38][R6.64+0x2] ;  /* 0x0000022606057981 */ /* 0x000364000c1e1520 */
.L_x_35:
[----:B------:R-:W-:Y:S05]  /*2390*/  BSYNC B1 ;  /* 0x0000000000017941 */ /* 0x000fea0003800000 */
.L_x_34:
[----:B-----5:R-:W-:Y:S01]  /*23a0*/  HADD2.F32 R103, -RZ, R5.H0_H0 ;  /* 0x20000005ff677230 */ /* 0x020fe20000004100 */
[----:B------:R-:W-:Y:S01]  /*23b0*/  ISETP.GT.AND P2, PT, R3, 0x8, P2 ;  /* 0x000000080300780c */ /* 0x000fe20001744270 */
[----:B------:R-:W-:Y:S01]  /*23c0*/  IMAD.WIDE.U32 R20, R104, R112, R14 ;  /* 0x0000007068147225 */ /* 0x000fe200078e000e */
[----:B0-----:R-:W-:-:S03]  /*23d0*/  PRMT R24, R5, 0x7610, R24 ;  /* 0x0000761005187816 */ /* 0x001fc60000000018 */
[----:B------:R-:W-:Y:S01]  /*23e0*/  FMUL R12, R103, R90 ;  /* 0x0000005a670c7220 */ /* 0x000fe20000400000 */
[----:B------:R-:W-:Y:S01]  /*23f0*/  IMAD.IADD R111, R111, 0x1, R21 ;  /* 0x000000016f6f7824 */ /* 0x000fe200078e0215 */
[----:B------:R-:W-:Y:S02]  /*2400*/  IADD3 R108, P1, R108, R20, RZ ;  /* 0x000000146c6c7210 */ /* 0x000fe40007f3e0ff */
[----:B------:R-:W-:-:S03]  /*2410*/  FFMA R12, R25, R23, R12 ;  /* 0x00000017190c7223 */ /* 0x000fc6000000000c */
[----:B------:R-:W-:Y:S01]  /*2420*/  IMAD.X R13, R111, 0x1, R13, P1 ;  /* 0x000000016f0d7824 */ /* 0x000fe200008e060d */
[C---:B------:R-:W-:Y:S02]  /*2430*/  LEA R14, P1, R108.reuse, R114, 0x1 ;  /* 0x000000726c0e7211 */ /* 0x040fe400078208ff */
[----:B------:R-:W-:Y:S02]  /*2440*/  F2FP.F16.F32.PACK_AB R12, RZ, R12 ;  /* 0x0000000cff0c723e */ /* 0x000fe400000000ff */
[----:B------:R-:W-:Y:S02]  /*2450*/  LEA.HI.X R15, R108, R115, R13, 0x1, P1 ;  /* 0x000000736c0f7211 */ /* 0x000fe400008f0c0d */
[----:B------:R-:W-:-:S05]  /*2460*/  PRMT R21, R12, 0x7610, R21 ;  /* 0x000076100c157816 */ /* 0x000fca0000000015 */
[----:B------:R0:W-:Y:S04]  /*2470*/  @P3 STG.E.U16 desc[UR38][R10.64+0x2], R21 ;  /* 0x000002150a003986 */ /* 0x0001e8000c101526 */
[----:B------:R-:W2:Y:S01]  /*2480*/  @P2 LDG.E.LTC128B.U16 R24, desc[UR38][R14.64] ;  /* 0x000000260e182981 */ /* 0x000ea2000c1e1520 */
[----:B------:R-:W-:Y:S01]  /*2490*/  IADD3 R20, P1, R8, R20, RZ ;  /* 0x0000001408147210 */ /* 0x000fe20007f3e0ff */
[----:B------:R-:W-:Y:S01]  /*24a0*/  BSSY B1, `(.L_x_36) ;  /* 0x0000011000017945 */ /* 0x000fe20003800000 */
[----:B------:R-:W-:Y:S02]  /*24b0*/  SHF.L.U64.HI R13, R91, 0x1, R92 ;  /* 0x000000015b0d7819 */ /* 0x000fe4000001025c */
[----:B------:R-:W-:Y:S01]  /*24c0*/  ISETP.GT.AND P0, PT, R3, 0x8, P0 ;  /* 0x000000080300780c */ /* 0x000fe20000704270 */
[----:B0-----:R-:W-:Y:S01]  /*24d0*/  IMAD.X R21, R9, 0x1, R111, P1 ;  /* 0x0000000109157824 */ /* 0x001fe200008e066f */
[----:B------:R-:W-:Y:S01]  /*24e0*/  LEA R12, P1, R91, R10, 0x1 ;  /* 0x0000000a5b0c7211 */ /* 0x000fe200078208ff */
[----:B------:R-:W-:-:S04]  /*24f0*/  IMAD.WIDE.U32 R20, R101, R110, R20 ;  /* 0x0000006e65147225 */ /* 0x000fc800078e0014 */
[----:B------:R-:W-:Y:S01]  /*2500*/  IMAD.X R13, R13, 0x1, R11, P1 ;  /* 0x000000010d0d7824 */ /* 0x000fe200008e060b */
[----:B------:R-:W-:Y:S01]  /*2510*/  LEA R8, P3, R20, R114, 0x1 ;  /* 0x0000007214087211 */ /* 0x000fe200078608ff */
[----:B------:R-:W-:-:S05]  /*2520*/  IMAD.IADD R9, R107, 0x1, R21 ;  /* 0x000000016b097824 */ /* 0x000fca00078e0215 */
[----:B------:R-:W-:Y:S01]  /*2530*/  LEA.HI.X R9, R20, R115, R9, 0x1, P3 ;  /* 0x0000007314097211 */ /* 0x000fe200018f0c09 */
[----:B--2---:R-:W-:-:S05]  /*2540*/  HADD2.F32 R5, -RZ, R24.H0_H0 ;  /* 0x20000018ff057230 */ /* 0x004fca0000004100 */
[----:B------:R-:W-:-:S04]  /*2550*/  FMUL R5, R5, R90 ;  /* 0x0000005a05057220 */ /* 0x000fc80000400000 */
[----:B------:R-:W-:-:S05]  /*2560*/  FFMA R5, R26, R23, R5 ;  /* 0x000000171a057223 */ /* 0x000fca0000000005 */
[----:B------:R-:W-:-:S05]  /*2570*/  F2FP.F16.F32.PACK_AB R5, RZ, R5 ;  /* 0x00000005ff05723e */ /* 0x000fca00000000ff */
[----:B------:R0:W-:Y:S01]  /*2580*/  @P2 STG.E.U16 desc[UR38][R12.64], R5 ;  /* 0x000000050c002986 */ /* 0x0001e2000c101526 */
[----:B------:R-:W-:Y:S05]  /*2590*/  @!P0 BRA `(.L_x_37) ;  /* 0x0000000000048947 */ /* 0x000fea0003800000 */
[----:B------:R2:W5:Y:S02]  /*25a0*/  LDG.E.LTC128B.U16 R24, desc[UR38][R8.64+0x2] ;  /* 0x0000022608187981 */ /* 0x000564000c1e1520 */
.L_x_37:
[----:B------:R-:W-:Y:S05]  /*25b0*/  BSYNC B1 ;  /* 0x0000000000017941 */ /* 0x000fea0003800000 */
.L_x_36:
[----:B0----5:R-:W-:Y:S01]  /*25c0*/  HADD2.F32 R5, -RZ, R24.H0_H0 ;  /* 0x20000018ff057230 */ /* 0x021fe20000004100 */
[----:B------:R-:W-:Y:S01]  /*25d0*/  ISETP.GT.AND P1, PT, R4, 0x8, PT ;  /* 0x000000080400780c */ /* 0x000fe20003f24270 */
[----:B------:R-:W-:Y:S03]  /*25e0*/  BSSY B1, `(.L_x_38) ;  /* 0x0000008000017945 */ /* 0x000fe60003800000 */
[----:B------:R-:W-:Y:S01]  /*25f0*/  FMUL R14, R5, R90 ;  /* 0x0000005a050e7220 */ /* 0x000fe20000400000 */
[----:B------:R-:W-:-:S03]  /*2600*/  ISETP.GT.AND P2, PT, R3, RZ, P1 ;  /* 0x000000ff0300720c */ /* 0x000fc60000f44270 */
[----:B------:R-:W-:-:S05]  /*2610*/  FFMA R14, R27, R23, R14 ;  /* 0x000000171b0e7223 */ /* 0x000fca000000000e */
[----:B------:R-:W-:-:S05]  /*2620*/  F2FP.F16.F32.PACK_AB R14, RZ, R14 ;  /* 0x0000000eff0e723e */ /* 0x000fca00000000ff */
[----:B------:R0:W-:Y:S01]  /*2630*/  @P0 STG.E.U16 desc[UR38][R12.64+0x2], R14 ;  /* 0x0000020e0c000986 */ /* 0x0001e2000c101526 */
[----:B------:R-:W-:Y:S05]  /*2640*/  @!P2 BRA `(.L_x_39) ;  /* 0x000000000004a947 */ /* 0x000fea0003800000 */
[----:B------:R3:W5:Y:S02]  /*2650*/  LDG.E.LTC128B.U16 R24, desc[UR38][R6.64+0x10] ;  /* 0x0000102606187981 */ /* 0x000764000c1e1520 */
.L_x_39:
[----:B------:R-:W-:Y:S05]  /*2660*/  BSYNC B1 ;  /* 0x0000000000017941 */ /* 0x000fea0003800000 */
.L_x_38:
[----:B-----5:R-:W-:Y:S01]  /*2670*/  HADD2.F32 R5, -RZ, R24.H0_H0 ;  /* 0x20000018ff057230 */ /* 0x020fe20000004100 */
        /* <DEDUP_REMOVED lines=9> */
.L_x_41:
[----:B------:R-:W-:Y:S05]  /*2710*/  BSYNC B1 ;  /* 0x0000000000017941 */ /* 0x000fea0003800000 */
.L_x_40:
[----:B----45:R-:W-:Y:S01]  /*2720*/  HADD2.F32 R5, -RZ, R24.H0_H0 ;  /* 0x20000018ff057230 */ /* 0x030fe20000004100 */
[----:B------:R-:W-:Y:S01]  /*2730*/  ISETP.GT.AND P1, PT, R3, 0x8, P1 ;  /* 0x000000080300780c */ /* 0x000fe20000f24270 */
[----:B------:R-:W-:Y:S03]  /*2740*/  BSSY B1, `(.L_x_42) ;  /* 0x0000007000017945 */ /* 0x000fe60003800000 */
[----:B0-----:R-:W-:-:S04]  /*2750*/  FMUL R14, R5, R90 ;  /* 0x0000005a050e7220 */ /* 0x001fc80000400000 */
[----:B------:R-:W-:-:S05]  /*2760*/  FFMA R14, R29, R23, R14 ;  /* 0x000000171d0e7223 */ /* 0x000fca000000000e */
[----:B------:R-:W-:-:S05]  /*2770*/  F2FP.F16.F32.PACK_AB R14, RZ, R14 ;  /* 0x0000000eff0e723e */ /* 0x000fca00000000ff */
[----:B------:R0:W-:Y:S01]  /*2780*/  @P3 STG.E.U16 desc[UR38][R10.64+0x12], R14 ;  /* 0x0000120e0a003986 */ /* 0x0001e2000c101526 */
[----:B------:R-:W-:Y:S05]  /*2790*/  @!P1 BRA `(.L_x_43) ;  /* 0x0000000000049947 */ /* 0x000fea0003800000 */
[----:B------:R4:W5:Y:S02]  /*27a0*/  LDG.E.LTC128B.U16 R24, desc[UR38][R8.64+0x10] ;  /* 0x0000102608187981 */ /* 0x000964000c1e1520 */
.L_x_43:
[----:B------:R-:W-:Y:S05]  /*27b0*/  BSYNC B1 ;  /* 0x0000000000017941 */ /* 0x000fea0003800000 */
.L_x_42:
[----:B-----5:R-:W-:Y:S01]  /*27c0*/  HADD2.F32 R5, -RZ, R24.H0_H0 ;  /* 0x20000018ff057230 */ /* 0x020fe20000004100 */
[----:B------:R-:W-:Y:S01]  /*27d0*/  ISETP.GT.AND P0, PT, R3, 0x8, P0 ;  /* 0x000000080300780c */ /* 0x000fe20000704270 */
[----:B------:R-:W-:Y:S03]  /*27e0*/  BSSY B1, `(.L_x_44) ;  /* 0x0000007000017945 */ /* 0x000fe60003800000 */
[----:B------:R-:W-:-:S04]  /*27f0*/  FMUL R5, R5, R90 ;  /* 0x0000005a05057220 */ /* 0x000fc80000400000 */
[----:B------:R-:W-:-:S05]  /*2800*/  FFMA R5, R30, R23, R5 ;  /* 0x000000171e057223 */ /* 0x000fca0000000005 */
[----:B------:R-:W-:-:S05]  /*2810*/  F2FP.F16.F32.PACK_AB R5, RZ, R5 ;  /* 0x00000005ff05723e */ /* 0x000fca00000000ff */
[----:B------:R0:W-:Y:S01]  /*2820*/  @P1 STG.E.U16 desc[UR38][R12.64+0x10], R5 ;  /* 0x000010050c001986 */ /* 0x0001e2000c101526 */
[----:B------:R-:W-:Y:S05]  /*2830*/  @!P0 BRA `(.L_x_45) ;  /* 0x0000000000048947 */ /* 0x000fea0003800000 */
[----:B------:R0:W5:Y:S02]  /*2840*/  LDG.E.LTC128B.U16 R24, desc[UR38][R8.64+0x12] ;  /* 0x0000122608187981 */ /* 0x000164000c1e1520 */
.L_x_45:
[----:B------:R-:W-:Y:S05]  /*2850*/  BSYNC B1 ;  /* 0x0000000000017941 */ /* 0x000fea0003800000 */
.L_x_44:
        /* <DEDUP_REMOVED lines=10> */
.L_x_47:
[----:B------:R-:W-:Y:S05]  /*2900*/  BSYNC B1 ;  /* 0x0000000000017941 */ /* 0x000fea0003800000 */
.L_x_46:
        /* <DEDUP_REMOVED lines=10> */
.L_x_49:
[----:B------:R-:W-:Y:S05]  /*29b0*/  BSYNC B1 ;  /* 0x0000000000017941 */ /* 0x000fea0003800000 */
.L_x_48:
[----:B0----5:R-:W-:Y:S01]  /*29c0*/  HADD2.F32 R5, -RZ, R24.H0_H0 ;  /* 0x20000018ff057230 */ /* 0x021fe20000004100 */
        /* <DEDUP_REMOVED lines=8> */
.L_x_51:
[----:B------:R-:W-:Y:S05]  /*2a50*/  BSYNC B1 ;  /* 0x0000000000017941 */ /* 0x000fea0003800000 */
.L_x_50:
        /* <DEDUP_REMOVED lines=9> */
.L_x_53:
[----:B------:R-:W-:Y:S05]  /*2af0*/  BSYNC B1 ;  /* 0x0000000000017941 */ /* 0x000fea0003800000 */
.L_x_52:
        /* <DEDUP_REMOVED lines=10> */
.L_x_55:
[----:B------:R-:W-:Y:S05]  /*2ba0*/  BSYNC B1 ;  /* 0x0000000000017941 */ /* 0x000fea0003800000 */
.L_x_54:
        /* <DEDUP_REMOVED lines=10> */
.L_x_57:
[----:B------:R-:W-:Y:S05]  /*2c50*/  BSYNC B1 ;  /* 0x0000000000017941 */ /* 0x000fea0003800000 */
.L_x_56:
        /* <DEDUP_REMOVED lines=9> */
.L_x_59:
[----:B------:R-:W-:Y:S05]  /*2cf0*/  BSYNC B1 ;  /* 0x0000000000017941 */ /* 0x000fea0003800000 */
.L_x_58:
        /* <DEDUP_REMOVED lines=9> */
.L_x_61:
[----:B------:R-:W-:Y:S05]  /*2d90*/  BSYNC B1 ;  /* 0x0000000000017941 */ /* 0x000fea0003800000 */
.L_x_60:
        /* <DEDUP_REMOVED lines=10> */
.L_x_63:
[----:B------:R-:W-:Y:S05]  /*2e40*/  BSYNC B1 ;  /* 0x0000000000017941 */ /* 0x000fea0003800000 */
.L_x_62:
        /* <DEDUP_REMOVED lines=10> */
.L_x_65:
[----:B------:R-:W-:Y:S05]  /*2ef0*/  BSYNC B1 ;  /* 0x0000000000017941 */ /* 0x000fea0003800000 */
.L_x_64:
        /* <DEDUP_REMOVED lines=9> */
.L_x_67:
[----:B------:R-:W-:Y:S05]  /*2f90*/  BSYNC B1 ;  /* 0x0000000000017941 */ /* 0x000fea0003800000 */
.L_x_66:
        /* <DEDUP_REMOVED lines=9> */
.L_x_69:
[----:B------:R-:W-:Y:S05]  /*3030*/  BSYNC B1 ;  /* 0x0000000000017941 */ /* 0x000fea0003800000 */
.L_x_68:
        /* <DEDUP_REMOVED lines=10> */
.L_x_71:
[----:B------:R-:W-:Y:S05]  /*30e0*/  BSYNC B1 ;  /* 0x0000000000017941 */ /* 0x000fea0003800000 */
.L_x_70:
        /* <DEDUP_REMOVED lines=10> */
.L_x_73:
[----:B------:R-:W-:Y:S05]  /*3190*/  BSYNC B1 ;  /* 0x0000000000017941 */ /* 0x000fea0003800000 */
.L_x_72:
        /* <DEDUP_REMOVED lines=9> */
.L_x_75:
[----:B------:R-:W-:Y:S05]  /*3230*/  BSYNC B1 ;  /* 0x0000000000017941 */ /* 0x000fea0003800000 */
.L_x_74:
        /* <DEDUP_REMOVED lines=9> */
.L_x_77:
[----:B------:R-:W-:Y:S05]  /*32d0*/  BSYNC B1 ;  /* 0x0000000000017941 */ /* 0x000fea0003800000 */
.L_x_76:
        /* <DEDUP_REMOVED lines=10> */
.L_x_79:
[----:B------:R-:W-:Y:S05]  /*3380*/  BSYNC B1 ;  /* 0x0000000000017941 */ /* 0x000fea0003800000 */
.L_x_78:
        /* <DEDUP_REMOVED lines=10> */
.L_x_81:
[----:B------:R-:W-:Y:S05]  /*3430*/  BSYNC B1 ;  /* 0x0000000000017941 */ /* 0x000fea0003800000 */
.L_x_80:
        /* <DEDUP_REMOVED lines=9> */
.L_x_83:
[----:B------:R-:W-:Y:S05]  /*34d0*/  BSYNC B1 ;  /* 0x0000000000017941 */ /* 0x000fea0003800000 */
.L_x_82:
        /* <DEDUP_REMOVED lines=9> */
.L_x_85:
[----:B------:R-:W-:Y:S05]  /*3570*/  BSYNC B1 ;  /* 0x0000000000017941 */ /* 0x000fea0003800000 */
.L_x_84:
        /* <DEDUP_REMOVED lines=10> */
.L_x_87:
[----:B------:R-:W-:Y:S05]  /*3620*/  BSYNC B1 ;  /* 0x0000000000017941 */ /* 0x000fea0003800000 */
.L_x_86:
        /* <DEDUP_REMOVED lines=10> */
.L_x_89:
[----:B------:R-:W-:Y:S05]  /*36d0*/  BSYNC B1 ;  /* 0x0000000000017941 */ /* 0x000fea0003800000 */
.L_x_88:
        /* <DEDUP_REMOVED lines=9> */
.L_x_91:
[----:B------:R-:W-:Y:S05]  /*3770*/  BSYNC B1 ;  /* 0x0000000000017941 */ /* 0x000fea0003800000 */
.L_x_90:
        /* <DEDUP_REMOVED lines=9> */
.L_x_93:
[----:B------:R-:W-:Y:S05]  /*3810*/  BSYNC B1 ;  /* 0x0000000000017941 */ /* 0x000fea0003800000 */
.L_x_92:
        /* <DEDUP_REMOVED lines=10> */
.L_x_95:
[----:B------:R-:W-:Y:S05]  /*38c0*/  BSYNC B1 ;  /* 0x0000000000017941 */ /* 0x000fea0003800000 */
.L_x_94:
        /* <DEDUP_REMOVED lines=10> */
.L_x_97:
[----:B------:R-:W-:Y:S05]  /*3970*/  BSYNC B1 ;  /* 0x0000000000017941 */ /* 0x000fea0003800000 */
.L_x_96:
        /* <DEDUP_REMOVED lines=9> */
.L_x_99:
[----:B------:R-:W-:Y:S05]  /*3a10*/  BSYNC B1 ;  /* 0x0000000000017941 */ /* 0x000fea0003800000 */
.L_x_98:
        /* <DEDUP_REMOVED lines=9> */
.L_x_101:
[----:B------:R-:W-:Y:S05]  /*3ab0*/  BSYNC B1 ;  /* 0x0000000000017941 */ /* 0x000fea0003800000 */
.L_x_100:
        /* <DEDUP_REMOVED lines=10> */
.L_x_103:
[----:B------:R-:W-:Y:S05]  /*3b60*/  BSYNC B1 ;  /* 0x0000000000017941 */ /* 0x000fea0003800000 */
.L_x_102:
        /* <DEDUP_REMOVED lines=10> */
.L_x_105:
[----:B------:R-:W-:Y:S05]  /*3c10*/  BSYNC B1 ;  /* 0x0000000000017941 */ /* 0x000fea0003800000 */
.L_x_104:
        /* <DEDUP_REMOVED lines=9> */
.L_x_107:
[----:B------:R-:W-:Y:S05]  /*3cb0*/  BSYNC B1 ;  /* 0x0000000000017941 */ /* 0x000fea0003800000 */
.L_x_106:
        /* <DEDUP_REMOVED lines=9> */
.L_x_109:
[----:B------:R-:W-:Y:S05]  /*3d50*/  BSYNC B1 ;  /* 0x0000000000017941 */ /* 0x000fea0003800000 */
.L_x_108:
        /* <DEDUP_REMOVED lines=10> */
.L_x_111:
[----:B------:R-:W-:Y:S05]  /*3e00*/  BSYNC B1 ;  /* 0x0000000000017941 */ /* 0x000fea0003800000 */
.L_x_110:
        /* <DEDUP_REMOVED lines=10> */
.L_x_113:
[----:B------:R-:W-:Y:S05]  /*3eb0*/  BSYNC B1 ;  /* 0x0000000000017941 */ /* 0x000fea0003800000 */
.L_x_112:
        /* <DEDUP_REMOVED lines=9> */
.L_x_115:
[----:B------:R-:W-:Y:S05]  /*3f50*/  BSYNC B1 ;  /* 0x0000000000017941 */ /* 0x000fea0003800000 */
.L_x_114:
        /* <DEDUP_REMOVED lines=9> */
.L_x_117:
[----:B------:R-:W-:Y:S05]  /*3ff0*/  BSYNC B1 ;  /* 0x0000000000017941 */ /* 0x000fea0003800000 */
.L_x_116:
        /* <DEDUP_REMOVED lines=10> */
.L_x_119:
[----:B------:R-:W-:Y:S05]  /*40a0*/  BSYNC B1 ;  /* 0x0000000000017941 */ /* 0x000fea0003800000 */
.L_x_118:
        /* <DEDUP_REMOVED lines=10> */
.L_x_121:
[----:B------:R-:W-:Y:S05]  /*4150*/  BSYNC B1 ;  /* 0x0000000000017941 */ /* 0x000fea0003800000 */
.L_x_120:
        /* <DEDUP_REMOVED lines=9> */
.L_x_123:
[----:B------:R-:W-:Y:S05]  /*41f0*/  BSYNC B1 ;  /* 0x0000000000017941 */ /* 0x000fea0003800000 */
.L_x_122:
        /* <DEDUP_REMOVED lines=9> */
.L_x_125:
[----:B------:R-:W-:Y:S05]  /*4290*/  BSYNC B1 ;  /* 0x0000000000017941 */ /* 0x000fea0003800000 */
.L_x_124:
        /* <DEDUP_REMOVED lines=10> */
.L_x_127:
[----:B------:R-:W-:Y:S05]  /*4340*/  BSYNC B1 ;  /* 0x0000000000017941 */ /* 0x000fea0003800000 */
.L_x_126:
        /* <DEDUP_REMOVED lines=10> */
.L_x_129:
[----:B------:R-:W-:Y:S05]  /*43f0*/  BSYNC B1 ;  /* 0x0000000000017941 */ /* 0x000fea0003800000 */
.L_x_128:
        /* <DEDUP_REMOVED lines=9> */
.L_x_131:
[----:B------:R-:W-:Y:S05]  /*4490*/  BSYNC B1 ;  /* 0x0000000000017941 */ /* 0x000fea0003800000 */
.L_x_130:
        /* <DEDUP_REMOVED lines=9> */
.L_x_133:
[----:B------:R-:W-:Y:S05]  /*4530*/  BSYNC B1 ;  /* 0x0000000000017941 */ /* 0x000fea0003800000 */
.L_x_132:
        /* <DEDUP_REMOVED lines=10> */
.L_x_135:
[----:B------:R-:W-:Y:S05]  /*45e0*/  BSYNC B1 ;  /* 0x0000000000017941 */ /* 0x000fea0003800000 */
.L_x_134:
        /* <DEDUP_REMOVED lines=10> */
.L_x_137:
[----:B------:R-:W-:Y:S05]  /*4690*/  BSYNC B1 ;  /* 0x0000000000017941 */ /* 0x000fea0003800000 */
.L_x_136:
        /* <DEDUP_REMOVED lines=9> */
.L_x_139:
[----:B------:R-:W-:Y:S05]  /*4730*/  BSYNC B1 ;  /* 0x0000000000017941 */ /* 0x000fea0003800000 */
.L_x_138:
        /* <DEDUP_REMOVED lines=9> */
.L_x_141:
[----:B------:R-:W-:Y:S05]  /*47d0*/  BSYNC B1 ;  /* 0x0000000000017941 */ /* 0x000fea0003800000 */
.L_x_140:
        /* <DEDUP_REMOVED lines=10> */
.L_x_143:
[----:B------:R-:W-:Y:S05]  /*4880*/  BSYNC B1 ;  /* 0x0000000000017941 */ /* 0x000fea0003800000 */
.L_x_142:
        /* <DEDUP_REMOVED lines=10> */
.L_x_145:
[----:B------:R-:W-:Y:S05]  /*4930*/  BSYNC B1 ;  /* 0x0000000000017941 */ /* 0x000fea0003800000 */
.L_x_144:
        /* <DEDUP_REMOVED lines=9> */
.L_x_147:
[----:B------:R-:W-:Y:S05]  /*49d0*/  BSYNC B1 ;  /* 0x0000000000017941 */ /* 0x000fea0003800000 */
.L_x_146:
        /* <DEDUP_REMOVED lines=9> */
.L_x_149:
[----:B------:R-:W-:Y:S05]  /*4a70*/  BSYNC B1 ;  /* 0x0000000000017941 */ /* 0x000fea0003800000 */
.L_x_148:
        /* <DEDUP_REMOVED lines=10> */
.L_x_151:
[----:B------:R-:W-:Y:S05]  /*4b20*/  BSYNC B1 ;  /* 0x0000000000017941 */ /* 0x000fea0003800000 */
.L_x_150:
[----:B-----5:R-:W-:Y:S01]  /*4b30*/  HADD2.F32 R5, -RZ, R24.H0_H0 ;  /* 0x20000018ff057230 */ /* 0x020fe20000004100 */
[----:B------:R-:W-:Y:S01]  /*4b40*/  ISETP.GT.AND P0, PT, R4, 0x79, PT ;  /* 0x000000790400780c */ /* 0x000fe20003f04270 */
[----:B------:R-:W-:Y:S01]  /*4b50*/  @P2 IMAD.MOV.U32 R4, RZ, RZ, R10 ;  /* 0x000000ffff042224 */ /* 0x000fe200078e000a */
[----:B------:R-:W-:Y:S02]  /*4b60*/  BSSY B1, `(.L_x_152) ;  /* 0x000000a000017945 */ /* 0x000fe40003800000 */
[----:B------:R-:W-:Y:S01]  /*4b70*/  FMUL R5, R5, R90 ;  /* 0x0000005a05057220 */ /* 0x000fe20000400000 */
[----:B------:R-:W-:-:S03]  /*4b80*/  ISETP.GT.AND P3, PT, R3, RZ, P0 ;  /* 0x000000ff0300720c */ /* 0x000fc60000764270 */
[----:B------:R-:W-:-:S05]  /*4b90*/  FFMA R5, R84, R23, R5 ;  /* 0x0000001754057223 */ /* 0x000fca0000000005 */
[----:B------:R-:W-:-:S04]  /*4ba0*/  F2FP.F16.F32.PACK_AB R5, RZ, R5 ;  /* 0x00000005ff05723e */ /* 0x000fc800000000ff */
[----:B0-----:R-:W-:Y:S01]  /*4bb0*/  PRMT R14, R5, 0x7610, R14 ;  /* 0x00007610050e7816 */ /* 0x001fe2000000000e */
[----:B------:R-:W-:-:S05]  /*4bc0*/  @P2 IMAD.MOV.U32 R5, RZ, RZ, R11 ;  /* 0x000000ffff052224 */ /* 0x000fca00078e000b */
[----:B------:R0:W-:Y:S01]  /*4bd0*/  @P2 STG.E.U16 desc[UR38][R4.64+0xf0], R14 ;  /* 0x0000f00e04002986 */ /* 0x0001e2000c101526 */
[----:B------:R-:W-:Y:S05]  /*4be0*/  @!P3 BRA `(.L_x_153) ;  /* 0x000000000004b947 */ /* 0x000fea0003800000 */
[----:B------:R0:W5:Y:S02]  /*4bf0*/  LDG.E.LTC128B.U16 R24, desc[UR38][R6.64+0xf2] ;  /* 0x0000f22606187981 */ /* 0x000164000c1e1520 */
.L_x_153:
[----:B------:R-:W-:Y:S05]  /*4c00*/  BSYNC B1 ;  /* 0x0000000000017941 */ /* 0x000fea0003800000 */
.L_x_152:
        /* <DEDUP_REMOVED lines=9> */
.L_x_155:
[----:B------:R-:W-:Y:S05]  /*4ca0*/  BSYNC B1 ;  /* 0x0000000000017941 */ /* 0x000fea0003800000 */
.L_x_154:
[----:B-----5:R-:W-:Y:S01]  /*4cb0*/  HADD2.F32 R5, -RZ, R24.H0_H0 ;  /* 0x20000018ff057230 */ /* 0x020fe20000004100 */
[----:B------:R-:W-:Y:S01]  /*4cc0*/  ISETP.GT.AND P0, PT, R3, 0x8, P0 ;  /* 0x000000080300780c */ /* 0x000fe20000704270 */
[----:B0-----:R-:W-:Y:S01]  /*4cd0*/  @P1 IMAD.MOV.U32 R4, RZ, RZ, R12 ;  /* 0x000000ffff041224 */ /* 0x001fe200078e000c */
[----:B------:R-:W-:Y:S02]  /*4ce0*/  BSSY B1, `(.L_x_156) ;  /* 0x0000009000017945 */ /* 0x000fe40003800000 */
[----:B------:R-:W-:-:S04]  /*4cf0*/  FMUL R5, R5, R90 ;  /* 0x0000005a05057220 */ /* 0x000fc80000400000 */
[----:B------:R-:W-:-:S05]  /*4d00*/  FFMA R5, R86, R23, R5 ;  /* 0x0000001756057223 */ /* 0x000fca0000000005 */
[----:B------:R-:W-:-:S04]  /*4d10*/  F2FP.F16.F32.PACK_AB R5, RZ, R5 ;  /* 0x00000005ff05723e */ /* 0x000fc800000000ff */
[----:B-1-3--:R-:W-:Y:S01]  /*4d20*/  PRMT R6, R5, 0x7610, R6 ;  /* 0x0000761005067816 */ /* 0x00afe20000000006 */
[----:B------:R-:W-:-:S05]  /*4d30*/  @P1 IMAD.MOV.U32 R5, RZ, RZ, R13 ;  /* 0x000000ffff051224 */ /* 0x000fca00078e000d */
[----:B------:R0:W-:Y:S01]  /*4d40*/  @P1 STG.E.U16 desc[UR38][R4.64+0xf0], R6 ;  /* 0x0000f00604001986 */ /* 0x0001e2000c101526 */
[----:B------:R-:W-:Y:S05]  /*4d50*/  @!P0 BRA `(.L_x_157) ;  /* 0x0000000000048947 */ /* 0x000fea0003800000 */
[----:B------:R1:W5:Y:S02]  /*4d60*/  LDG.E.LTC128B.U16 R24, desc[UR38][R8.64+0xf2] ;  /* 0x0000f22608187981 */ /* 0x000364000c1e1520 */
.L_x_157:
[----:B------:R-:W-:Y:S05]  /*4d70*/  BSYNC B1 ;  /* 0x0000000000017941 */ /* 0x000fea0003800000 */
.L_x_156:
[----:B------:R-:W-:Y:S05]  /*4d80*/  @!P0 BRA `(.L_x_158) ;  /* 0x0000001000e88947 */ /* 0x000fea0003800000 */
[----:B-----5:R-:W-:-:S05]  /*4d90*/  HADD2.F32 R3, -RZ, R24.H0_H0 ;  /* 0x20000018ff037230 */ /* 0x020fca0000004100 */
[----:B0-----:R-:W-:-:S04]  /*4da0*/  FMUL R4, R3, R90 ;  /* 0x0000005a03047220 */ /* 0x001fc80000400000 */
[----:B------:R-:W-:-:S05]  /*4db0*/  FFMA R4, R87, R23, R4 ;  /* 0x0000001757047223 */ /* 0x000fca0000000004 */
[----:B------:R-:W-:-:S05]  /*4dc0*/  F2FP.F16.F32.PACK_AB R4, RZ, R4 ;  /* 0x00000004ff04723e */ /* 0x000fca00000000ff */
[----:B------:R3:W-:Y:S01]  /*4dd0*/  STG.E.U16 desc[UR38][R12.64+0xf2], R4 ;  /* 0x0000f2040c007986 */ /* 0x0007e2000c101526 */
[----:B------:R-:W-:Y:S05]  /*4de0*/  BRA `(.L_x_158) ;  /* 0x0000001000d07947 */ /* 0x000fea0003800000 */
.L_x_33:
[----:B------:R-:W-:Y:S01]  /*4df0*/  ISETP.GT.AND P3, PT, R4, 0x1, PT ;  /* 0x000000010400780c */ /* 0x000fe20003f64270 */
[----:B------:R-:W-:Y:S01]  /*4e00*/  ULDC.64 UR4, c[0x0][0x5c0] ;  /* 0x0001700000047ab9 */ /* 0x000fe20000000a00 */
[-C--:B------:R-:W-:Y:S01]  /*4e10*/  FMUL R24, R24, R23.reuse ;  /* 0x0000001718187220 */ /* 0x080fe20000400000 */
[----:B------:R-:W-:Y:S01]  /*4e20*/  LEA R6, P4, R106, UR4, 0x1 ;  /* 0x000000046a067c11 */ /* 0x000fe2000f8808ff */
[-C--:B------:R-:W-:Y:S01]  /*4e30*/  FMUL R25, R25, R23.reuse ;  /* 0x0000001719197220 */ /* 0x080fe20000400000 */
[----:B------:R-:W-:Y:S01]  /*4e40*/  ISETP.GT.AND P0, PT, R3, RZ, P3 ;  /* 0x000000ff0300720c */ /* 0x000fe20001f04270 */
[-C--:B------:R-:W-:Y:S01]  /*4e50*/  FMUL R26, R26, R23.reuse ;  /* 0x000000171a1a7220 */ /* 0x080fe20000400000 */
[----:B------:R-:W-:Y:S01]  /*4e60*/  F2FP.F16.F32.PACK_AB R24, RZ, R24 ;  /* 0x00000018ff18723e */ /* 0x000fe200000000ff */
[-C--:B------:R-:W-:Y:S01]  /*4e70*/  FMUL R27, R27, R23.reuse ;  /* 0x000000171b1b7220 */ /* 0x080fe20000400000 */
[----:B------:R-:W-:Y:S01]  /*4e80*/  LEA.HI.X R7, R106, UR5, R103, 0x1, P4 ;  /* 0x000000056a077c11 */ /* 0x000fe2000a0f0c67 */
[----:B------:R-:W-:Y:S01]  /*4e90*/  FMUL R28, R28, R23 ;  /* 0x000000171c1c7220 */ /* 0x000fe20000400000 */
[----:B------:R-:W-:Y:S01]  /*4ea0*/  F2FP.F16.F32.PACK_AB R25, RZ, R25 ;  /* 0x00000019ff19723e */ /* 0x000fe200000000ff */
[-C--:B------:R-:W-:Y:S01]  /*4eb0*/  FMUL R29, R29, R23.reuse ;  /* 0x000000171d1d7220 */ /* 0x080fe20000400000 */
[----:B------:R-:W-:Y:S01]  /*4ec0*/  ISETP.GT.AND P2, PT, R3, 0x8, P2 ;  /* 0x000000080300780c */ /* 0x000fe20001744270 */
[----:B------:R-:W-:Y:S01]  /*4ed0*/  @P1 STG.E.U16 desc[UR38][R6.64], R24 ;  /* 0x0000001806001986 */ /* 0x000fe2000c101526 */
[----:B------:R-:W-:Y:S01]  /*4ee0*/  ISETP.GT.AND P1, PT, R4, 0x8, PT ;  /* 0x000000080400780c */ /* 0x000fe20003f24270 */
[-C--:B------:R-:W-:Y:S01]  /*4ef0*/  FMUL R30, R30, R23.reuse ;  /* 0x000000171e1e7220 */ /* 0x080fe20000400000 */
[C---:B------:R-:W-:Y:S01]  /*4f00*/  SHF.L.U64.HI R5, R91.reuse, 0x1, R92 ;  /* 0x000000015b057819 */ /* 0x040fe2000001025c */
[----:B------:R-:W-:Y:S01]  /*4f10*/  @P0 STG.E.U16 desc[UR38][R6.64+0x2], R25 ;  /* 0x0000021906000986 */ /* 0x000fe2000c101526 */
[----:B------:R-:W-:Y:S01]  /*4f20*/  LEA R8, P5, R91, R6, 0x1 ;  /* 0x000000065b087211 */ /* 0x000fe200078a08ff */
[-C--:B------:R-:W-:Y:S01]  /*4f30*/  FMUL R31, R31, R23.reuse ;  /* 0x000000171f1f7220 */ /* 0x080fe20000400000 */
[----:B------:R-:W-:Y:S01]  /*4f40*/  ISETP.GT.AND P3, PT, R3, 0x8, P3 ;  /* 0x000000080300780c */ /* 0x000fe20001f64270 */
[-C--:B------:R-:W-:Y:S01]  /*4f50*/  FMUL R32, R32, R23.reuse ;  /* 0x0000001720207220 */ /* 0x080fe20000400000 */
[----:B------:R-:W-:Y:S01]  /*4f60*/  ISETP.GT.AND P0, PT, R4, 0x9, PT ;  /* 0x000000090400780c */ /* 0x000fe20003f04270 */
[----:B------:R-:W-:Y:S01]  /*4f70*/  IMAD.X R9, R5, 0x1, R7, P5 ;  /* 0x0000000105097824 */ /* 0x000fe200028e0607 */
[----:B------:R-:W-:Y:S01]  /*4f80*/  ISETP.GT.AND P4, PT, R3, RZ, P1 ;  /* 0x000000ff0300720c */ /* 0x000fe20000f84270 */
[-C--:B------:R-:W-:Y:S01]  /*4f90*/  FMUL R33, R33, R23.reuse ;  /* 0x0000001721217220 */ /* 0x080fe20000400000 */
[----:B------:R-:W-:Y:S01]  /*4fa0*/  F2FP.F16.F32.PACK_AB R26, RZ, R26 ;  /* 0x0000001aff1a723e */ /* 0x000fe200000000ff */
[-C--:B------:R-:W-:Y:S01]  /*4fb0*/  FMUL R34, R34, R23.reuse ;  /* 0x0000001722227220 */ /* 0x080fe20000400000 */
[----:B------:R-:W-:Y:S01]  /*4fc0*/  ISETP.GT.AND P5, PT, R3, RZ, P0 ;  /* 0x000000ff0300720c */ /* 0x000fe200007a4270 */
[----:B------:R-:W-:Y:S01]  /*4fd0*/  FMUL R35, R35, R23 ;  /* 0x0000001723237220 */ /* 0x000fe20000400000 */
[----:B------:R-:W-:Y:S01]  /*4fe0*/  F2FP.F16.F32.PACK_AB R27, RZ, R27 ;  /* 0x0000001bff1b723e */ /* 0x000fe200000000ff */
[----:B------:R-:W-:Y:S01]  /*4ff0*/  @P2 STG.E.U16 desc[UR38][R8.64], R26 ;  /* 0x0000001a08002986 */ /* 0x000fe2000c101526 */
[----:B------:R-:W-:Y:S01]  /*5000*/  F2FP.F16.F32.PACK_AB R28, RZ, R28 ;  /* 0x0000001cff1c723e */ /* 0x000fe200000000ff */
[-C--:B------:R-:W-:Y:S01]  /*5010*/  FMUL R36, R36, R23.reuse ;  /* 0x0000001724247220 */ /* 0x080fe20000400000 */
[----:B------:R-:W-:Y:S01]  /*5020*/  ISETP.GT.AND P2, PT, R3, 0x8, P1 ;  /* 0x000000080300780c */ /* 0x000fe20000f44270 */
[----:B------:R-:W-:Y:S01]  /*5030*/  @P3 STG.E.U16 desc[UR38][R8.64+0x2], R27 ;  /* 0x0000021b08003986 */ /* 0x000fe2000c101526 */
[----:B------:R-:W-:Y:S01]  /*5040*/  ISETP.GT.AND P1, PT, R4, 0x10, PT ;  /* 0x000000100400780c */ /* 0x000fe20003f24270 */
[----:B------:R-:W-:Y:S01]  /*5050*/  FMUL R37, R37, R23 ;  /* 0x0000001725257220 */ /* 0x000fe20000400000 */
[----:B------:R-:W-:Y:S01]  /*5060*/  F2FP.F16.F32.PACK_AB R29, RZ, R29 ;  /* 0x0000001dff1d723e */ /* 0x000fe200000000ff */
[----:B------:R-:W-:Y:S01]  /*5070*/  @P4 STG.E.U16 desc[UR38][R6.64+0x10], R28 ;  /* 0x0000101c06004986 */ /* 0x000fe2000c101526 */
[C---:B------:R-:W-:Y:S01]  /*5080*/  ISETP.GT.AND P3, PT, R3.reuse, 0x8, P0 ;  /* 0x000000080300780c */ /* 0x040fe20000764270 */
[-C--:B------:R-:W-:Y:S01]  /*5090*/  FMUL R38, R38, R23.reuse ;  /* 0x0000001726267220 */ /* 0x080fe20000400000 */
[----:B------:R-:W-:Y:S01]  /*50a0*/  ISETP.GT.AND P0, PT, R4, 0x11, PT ;  /* 0x000000110400780c */ /* 0x000fe20003f04270 */
[----:B------:R-:W-:Y:S01]  /*50b0*/  @P5 STG.E.U16 desc[UR38][R6.64+0x12], R29 ;  /* 0x0000121d06005986 */ /* 0x000fe2000c101526 */
        /* <DEDUP_REMOVED lines=161> */
[----:B------:R-:W-:Y:S01]  /*5ad0*/  FMUL R87, R87, R23 ;  /* 0x0000001757577220 */ /* 0x000fe20000400000 */
[----:B------:R-:W-:-:S02]  /*5ae0*/  F2FP.F16.F32.PACK_AB R62, RZ, R62 ;  /* 0x0000003eff3e723e */ /* 0x000fc400000000ff */
[C---:B------:R-:W-:Y:S02]  /*5af0*/  ISETP.GT.AND P5, PT, R3.reuse, RZ, P0 ;  /* 0x000000ff0300720c */ /* 0x040fe400007a4270 */
[----:B------:R-:W-:Y:S01]  /*5b00*/  F2FP.F16.F32.PACK_AB R63, RZ, R63 ;  /* 0x0000003fff3f723e */ /* 0x000fe200000000ff */
[----:B------:R-:W-:Y:S01]  /*5b10*/  @P2 STG.E.U16 desc[UR38][R8.64+0x90], R62 ;  /* 0x0000903e08002986 */ /* 0x000fe2000c101526 */
[----:B------:R-:W-:Y:S02]  /*5b20*/  F2FP.F16.F32.PACK_AB R64, RZ, R64 ;  /* 0x00000040ff40723e */ /* 0x000fe400000000ff */
[C---:B------:R-:W-:Y:S01]  /*5b30*/  ISETP.GT.AND P2, PT, R3.reuse, 0x8, P1 ;  /* 0x000000080300780c */ /* 0x040fe20000f44270 */
[----:B------:R-:W-:Y:S01]  /*5b40*/  @P3 STG.E.U16 desc[UR38][R8.64+0x92], R63 ;  /* 0x0000923f08003986 */ /* 0x000fe2000c101526 */
[----:B------:R-:W-:Y:S02]  /*5b50*/  ISETP.GT.AND P1, PT, R4, 0x58, PT ;  /* 0x000000580400780c */ /* 0x000fe40003f24270 */
[----:B------:R-:W-:Y:S01]  /*5b60*/  F2FP.F16.F32.PACK_AB R65, RZ, R65 ;  /* 0x00000041ff41723e */ /* 0x000fe200000000ff */
[----:B------:R-:W-:Y:S01]  /*5b70*/  @P4 STG.E.U16 desc[UR38][R6.64+0xa0], R64 ;  /* 0x0000a04006004986 */ /* 0x000fe2000c101526 */
[----:B------:R-:W-:-:S02]  /*5b80*/  ISETP.GT.AND P3, PT, R3, 0x8, P0 ;  /* 0x000000080300780c */ /* 0x000fc40000764270 */
[----:B------:R-:W-:Y:S01]  /*5b90*/  ISETP.GT.AND P0, PT, R4, 0x59, PT ;  /* 0x000000590400780c */ /* 0x000fe20003f04270 */
[----:B------:R-:W-:Y:S01]  /*5ba0*/  @P5 STG.E.U16 desc[UR38][R6.64+0xa2], R65 ;  /* 0x0000a24106005986 */ /* 0x000fe2000c101526 */
[C---:B------:R-:W-:Y:S02]  /*5bb0*/  ISETP.GT.AND P4, PT, R3.reuse, RZ, P1 ;  /* 0x000000ff0300720c */ /* 0x040fe40000f84270 */
[----:B------:R-:W-:Y:S02]  /*5bc0*/  F2FP.F16.F32.PACK_AB R66, RZ, R66 ;  /* 0x00000042ff42723e */ /* 0x000fe400000000ff */
[----:B------:R-:W-:Y:S02]  /*5bd0*/  ISETP.GT.AND P5, PT, R3, RZ, P0 ;  /* 0x000000ff0300720c */ /* 0x000fe400007a4270 */
[----:B------:R-:W-:Y:S01]  /*5be0*/  F2FP.F16.F32.PACK_AB R67, RZ, R67 ;  /* 0x00000043ff43723e */ /* 0x000fe200000000ff */
[----:B------:R-:W-:Y:S01]  /*5bf0*/  @P2 STG.E.U16 desc[UR38][R8.64+0xa0], R66 ;  /* 0x0000a04208002986 */ /* 0x000fe2000c101526 */
[----:B------:R-:W-:-:S02]  /*5c00*/  F2FP.F16.F32.PACK_AB R68, RZ, R68 ;  /* 0x00000044ff44723e */ /* 0x000fc400000000ff */
[C---:B------:R-:W-:Y:S01]  /*5c10*/  ISETP.GT.AND P2, PT, R3.reuse, 0x8, P1 ;  /* 0x000000080300780c */ /* 0x040fe20000f44270 */
[----:B------:R-:W-:Y:S01]  /*5c20*/  @P3 STG.E.U16 desc[UR38][R8.64+0xa2], R67 ;  /* 0x0000a24308003986 */ /* 0x000fe2000c101526 */
[C---:B------:R-:W-:Y:S02]  /*5c30*/  ISETP.GT.AND P1, PT, R4.reuse, 0x60, PT ;  /* 0x000000600400780c */ /* 0x040fe40003f24270 */
[----:B------:R-:W-:Y:S01]  /*5c40*/  F2FP.F16.F32.PACK_AB R69, RZ, R69 ;  /* 0x00000045ff45723e */ /* 0x000fe200000000ff */
[----:B------:R-:W-:Y:S01]  /*5c50*/  @P4 STG.E.U16 desc[UR38][R6.64+0xb0], R68 ;  /* 0x0000b04406004986 */ /* 0x000fe2000c101526 */
[C---:B------:R-:W-:Y:S02]  /*5c60*/  ISETP.GT.AND P3, PT, R3.reuse, 0x8, P0 ;  /* 0x000000080300780c */ /* 0x040fe40000764270 */
[----:B------:R-:W-:Y:S01]  /*5c70*/  ISETP.GT.AND P0, PT, R4, 0x61, PT ;  /* 0x000000610400780c */ /* 0x000fe20003f04270 */
[----:B------:R-:W-:Y:S01]  /*5c80*/  @P5 STG.E.U16 desc[UR38][R6.64+0xb2], R69 ;  /* 0x0000b24506005986 */ /* 0x000fe2000c101526 */
[----:B------:R-:W-:-:S02]  /*5c90*/  ISETP.GT.AND P4, PT, R3, RZ, P1 ;  /* 0x000000ff0300720c */ /* 0x000fc40000f84270 */
[C---:B------:R-:W-:Y:S02]  /*5ca0*/  ISETP.GT.AND P5, PT, R3.reuse, RZ, P0 ;  /* 0x000000ff0300720c */ /* 0x040fe400007a4270 */
[----:B------:R-:W-:Y:S02]  /*5cb0*/  F2FP.F16.F32.PACK_AB R70, RZ, R70 ;  /* 0x00000046ff46723e */ /* 0x000fe400000000ff */
[----:B------:R-:W-:Y:S02]  /*5cc0*/  F2FP.F16.F32.PACK_AB R71, RZ, R71 ;  /* 0x00000047ff47723e */ /* 0x000fe400000000ff */
[----:B------:R-:W-:Y:S01]  /*5cd0*/  F2FP.F16.F32.PACK_AB R72, RZ, R72 ;  /* 0x00000048ff48723e */ /* 0x000fe200000000ff */
[----:B------:R-:W-:Y:S01]  /*5ce0*/  @P2 STG.E.U16 desc[UR38][R8.64+0xb0], R70 ;  /* 0x0000b04608002986 */ /* 0x000fe2000c101526 */
[----:B------:R-:W-:Y:S02]  /*5cf0*/  F2FP.F16.F32.PACK_AB R73, RZ, R73 ;  /* 0x00000049ff49723e */ /* 0x000fe400000000ff */
[C---:B------:R-:W-:Y:S01]  /*5d00*/  ISETP.GT.AND P1, PT, R3.reuse, 0x8, P1 ;  /* 0x000000080300780c */ /* 0x040fe20000f24270 */
[----:B------:R-:W-:Y:S01]  /*5d10*/  @P3 STG.E.U16 desc[UR38][R8.64+0xb2], R71 ;  /* 0x0000b24708003986 */ /* 0x000fe2000c101526 */
[----:B------:R-:W-:-:S02]  /*5d20*/  ISETP.GT.AND P2, PT, R3, 0x8, P0 ;  /* 0x000000080300780c */ /* 0x000fc40000744270 */
[C---:B------:R-:W-:Y:S01]  /*5d30*/  ISETP.GT.AND P0, PT, R4.reuse, 0x69, PT ;  /* 0x000000690400780c */ /* 0x040fe20003f04270 */
[----:B------:R-:W-:Y:S01]  /*5d40*/  @P4 STG.E.U16 desc[UR38][R6.64+0xc0], R72 ;  /* 0x0000c04806004986 */ /* 0x000fe2000c101526 */
[----:B------:R-:W-:Y:S02]  /*5d50*/  ISETP.GT.AND P4, PT, R4, 0x68, PT ;  /* 0x000000680400780c */ /* 0x000fe40003f84270 */
[----:B------:R-:W-:Y:S01]  /*5d60*/  F2FP.F16.F32.PACK_AB R74, RZ, R74 ;  /* 0x0000004aff4a723e */ /* 0x000fe200000000ff */
[----:B------:R-:W-:Y:S01]  /*5d70*/  @P5 STG.E.U16 desc[UR38][R6.64+0xc2], R73 ;  /* 0x0000c24906005986 */ /* 0x000fe2000c101526 */
[C---:B------:R-:W-:Y:S02]  /*5d80*/  ISETP.GT.AND P5, PT, R3.reuse, RZ, P4 ;  /* 0x000000ff0300720c */ /* 0x040fe400027a4270 */
[----:B------:R-:W-:Y:S01]  /*5d90*/  ISETP.GT.AND P3, PT, R3, RZ, P0 ;  /* 0x000000ff0300720c */ /* 0x000fe20000764270 */
[----:B------:R-:W-:Y:S01]  /*5da0*/  @P1 STG.E.U16 desc[UR38][R8.64+0xc0], R74 ;  /* 0x0000c04a08001986 */ /* 0x000fe2000c101526 */
[----:B------:R-:W-:-:S02]  /*5db0*/  F2FP.F16.F32.PACK_AB R75, RZ, R75 ;  /* 0x0000004bff4b723e */ /* 0x000fc400000000ff */
[----:B------:R-:W-:Y:S02]  /*5dc0*/  F2FP.F16.F32.PACK_AB R76, RZ, R76 ;  /* 0x0000004cff4c723e */ /* 0x000fe400000000ff */
[C---:B------:R-:W-:Y:S01]  /*5dd0*/  ISETP.GT.AND P4, PT, R3.reuse, 0x8, P4 ;  /* 0x000000080300780c */ /* 0x040fe20002784270 */
[----:B------:R-:W-:Y:S01]  /*5de0*/  @P2 STG.E.U16 desc[UR38][R8.64+0xc2], R75 ;  /* 0x0000c24b08002986 */ /* 0x000fe2000c101526 */
[----:B------:R-:W-:Y:S02]  /*5df0*/  F2FP.F16.F32.PACK_AB R77, RZ, R77 ;  /* 0x0000004dff4d723e */ /* 0x000fe400000000ff */
[C---:B------:R-:W-:Y:S01]  /*5e00*/  ISETP.GT.AND P2, PT, R4.reuse, 0x71, PT ;  /* 0x000000710400780c */ /* 0x040fe20003f44270 */
[----:B------:R-:W-:Y:S01]  /*5e10*/  @P5 STG.E.U16 desc[UR38][R6.64+0xd0], R76 ;  /* 0x0000d04c06005986 */ /* 0x000fe2000c101526 */
[----:B------:R-:W-:Y:S02]  /*5e20*/  ISETP.GT.AND P5, PT, R3, 0x8, P0 ;  /* 0x000000080300780c */ /* 0x000fe400007a4270 */
[C---:B------:R-:W-:Y:S01]  /*5e30*/  ISETP.GT.AND P1, PT, R4.reuse, 0x78, PT ;  /* 0x000000780400780c */ /* 0x040fe20003f24270 */
[----:B------:R-:W-:Y:S01]  /*5e40*/  @P3 STG.E.U16 desc[UR38][R6.64+0xd2], R77 ;  /* 0x0000d24d06003986 */ /* 0x000fe2000c101526 */
[----:B------:R-:W-:-:S02]  /*5e50*/  ISETP.GT.AND P3, PT, R4, 0x70, PT ;  /* 0x000000700400780c */ /* 0x000fc40003f64270 */
[----:B------:R-:W-:Y:S01]  /*5e60*/  ISETP.GT.AND P0, PT, R4, 0x79, PT ;  /* 0x000000790400780c */ /* 0x000fe20003f04270 */
[----:B------:R-:W-:Y:S01]  /*5e70*/  @P4 IMAD.MOV.U32 R4, RZ, RZ, R8 ;  /* 0x000000ffff044224 */ /* 0x000fe200078e0008 */
[----:B------:R-:W-:Y:S01]  /*5e80*/  F2FP.F16.F32.PACK_AB R78, RZ, R78 ;  /* 0x0000004eff4e723e */ /* 0x000fe200000000ff */
[----:B------:R-:W-:Y:S01]  /*5e90*/  @P4 IMAD.MOV.U32 R5, RZ, RZ, R9 ;  /* 0x000000ffff054224 */ /* 0x000fe200078e0009 */
[----:B------:R-:W-:Y:S02]  /*5ea0*/  F2FP.F16.F32.PACK_AB R79, RZ, R79 ;  /* 0x0000004fff4f723e */ /* 0x000fe400000000ff */
[----:B------:R-:W-:Y:S02]  /*5eb0*/  F2FP.F16.F32.PACK_AB R80, RZ, R80 ;  /* 0x00000050ff50723e */ /* 0x000fe400000000ff */
[----:B------:R0:W-:Y:S01]  /*5ec0*/  @P4 STG.E.U16 desc[UR38][R4.64+0xd0], R78 ;  /* 0x0000d04e04004986 */ /* 0x0001e2000c101526 */
[----:B------:R-:W-:Y:S02]  /*5ed0*/  ISETP.GT.AND P4, PT, R3, RZ, P2 ;  /* 0x000000ff0300720c */ /* 0x000fe40001784270 */
[----:B------:R-:W-:-:S02]  /*5ee0*/  F2FP.F16.F32.PACK_AB R81, RZ, R81 ;  /* 0x00000051ff51723e */ /* 0x000fc400000000ff */
[----:B------:R-:W-:Y:S02]  /*5ef0*/  ISETP.GT.AND P2, PT, R3, 0x8, P2 ;  /* 0x000000080300780c */ /* 0x000fe40001744270 */
[----:B------:R-:W-:Y:S02]  /*5f00*/  F2FP.F16.F32.PACK_AB R82, RZ, R82 ;  /* 0x00000052ff52723e */ /* 0x000fe400000000ff */
[----:B------:R-:W-:Y:S02]  /*5f10*/  F2FP.F16.F32.PACK_AB R83, RZ, R83 ;  /* 0x00000053ff53723e */ /* 0x000fe400000000ff */
[----:B------:R-:W-:Y:S01]  /*5f20*/  F2FP.F16.F32.PACK_AB R84, RZ, R84 ;  /* 0x00000054ff54723e */ /* 0x000fe200000000ff */
[----:B0-----:R-:W-:Y:S01]  /*5f30*/  @P5 IMAD.MOV.U32 R4, RZ, RZ, R8 ;  /* 0x000000ffff045224 */ /* 0x001fe200078e0008 */
[----:B------:R-:W-:Y:S01]  /*5f40*/  F2FP.F16.F32.PACK_AB R85, RZ, R85 ;  /* 0x00000055ff55723e */ /* 0x000fe200000000ff */
[----:B------:R-:W-:Y:S01]  /*5f50*/  @P5 IMAD.MOV.U32 R5, RZ, RZ, R9 ;  /* 0x000000ffff055224 */ /* 0x000fe200078e0009 */
[----:B------:R-:W-:-:S02]  /*5f60*/  F2FP.F16.F32.PACK_AB R86, RZ, R86 ;  /* 0x00000056ff56723e */ /* 0x000fc400000000ff */
[----:B------:R-:W-:Y:S02]  /*5f70*/  F2FP.F16.F32.PACK_AB R87, RZ, R87 ;  /* 0x00000057ff57723e */ /* 0x000fe400000000ff */
[----:B------:R0:W-:Y:S01]  /*5f80*/  @P5 STG.E.U16 desc[UR38][R4.64+0xd2], R79 ;  /* 0x0000d24f04005986 */ /* 0x0001e2000c101526 */
[C---:B------:R-:W-:Y:S02]  /*5f90*/  ISETP.GT.AND P5, PT, R3.reuse, RZ, P3 ;  /* 0x000000ff0300720c */ /* 0x040fe40001fa4270 */
[----:B------:R-:W-:-:S11]  /*5fa0*/  ISETP.GT.AND P3, PT, R3, 0x8, P3 ;  /* 0x000000080300780c */ /* 0x000fd60001f64270 */
[----:B0-----:R-:W-:Y:S02]  /*5fb0*/  @P5 IMAD.MOV.U32 R4, RZ, RZ, R6 ;  /* 0x000000ffff045224 */ /* 0x001fe400078e0006 */
[----:B------:R-:W-:-:S05]  /*5fc0*/  @P5 IMAD.MOV.U32 R5, RZ, RZ, R7 ;  /* 0x000000ffff055224 */ /* 0x000fca00078e0007 */
[----:B------:R0:W-:Y:S01]  /*5fd0*/  @P5 STG.E.U16 desc[UR38][R4.64+0xe0], R80 ;  /* 0x0000e05004005986 */ /* 0x0001e2000c101526 */
[C---:B------:R-:W-:Y:S02]  /*5fe0*/  ISETP.GT.AND P5, PT, R3.reuse, RZ, P0 ;  /* 0x000000ff0300720c */ /* 0x040fe400007a4270 */
[----:B------:R-:W-:Y:S01]  /*5ff0*/  ISETP.GT.AND P0, PT, R3, 0x8, P0 ;  /* 0x000000080300780c */ /* 0x000fe20000704270 */
[----:B0-----:R-:W-:Y:S02]  /*6000*/  @P4 IMAD.MOV.U32 R4, RZ, RZ, R6 ;  /* 0x000000ffff044224 */ /* 0x001fe400078e0006 */
[----:B------:R-:W-:-:S05]  /*6010*/  @P4 IMAD.MOV.U32 R5, RZ, RZ, R7 ;  /* 0x000000ffff054224 */ /* 0x000fca00078e0007 */
[----:B------:R0:W-:Y:S01]  /*6020*/  @P4 STG.E.U16 desc[UR38][R4.64+0xe2], R81 ;  /* 0x0000e25104004986 */ /* 0x0001e2000c101526 */
[C---:B------:R-:W-:Y:S02]  /*6030*/  ISETP.GT.AND P4, PT, R3.reuse, RZ, P1 ;  /* 0x000000ff0300720c */ /* 0x040fe40000f84270 */
[----:B------:R-:W-:Y:S01]  /*6040*/  ISETP.GT.AND P1, PT, R3, 0x8, P1 ;  /* 0x000000080300780c */ /* 0x000fe20000f24270 */
[----:B0-----:R-:W-:Y:S02]  /*6050*/  @P3 IMAD.MOV.U32 R4, RZ, RZ, R8 ;  /* 0x000000ffff043224 */ /* 0x001fe400078e0008 */
[----:B------:R-:W-:-:S05]  /*6060*/  @P3 IMAD.MOV.U32 R5, RZ, RZ, R9 ;  /* 0x000000ffff053224 */ /* 0x000fca00078e0009 */
[----:B------:R0:W-:Y:S02]  /*6070*/  @P3 STG.E.U16 desc[UR38][R4.64+0xe0], R82 ;  /* 0x0000e05204003986 */ /* 0x0001e4000c101526 */
[----:B0-----:R-:W-:Y:S02]  /*6080*/  @P2 IMAD.MOV.U32 R4, RZ, RZ, R8 ;  /* 0x000000ffff042224 */ /* 0x001fe400078e0008 */
[----:B------:R-:W-:-:S05]  /*6090*/  @P2 IMAD.MOV.U32 R5, RZ, RZ, R9 ;  /* 0x000000ffff052224 */ /* 0x000fca00078e0009 */
[----:B------:R0:W-:Y:S02]  /*60a0*/  @P2 STG.E.U16 desc[UR38][R4.64+0xe2], R83 ;  /* 0x0000e25304002986 */ /* 0x0001e4000c101526 */
[----:B0-----:R-:W-:Y:S02]  /*60b0*/  @P4 IMAD.MOV.U32 R4, RZ, RZ, R6 ;  /* 0x000000ffff044224 */ /* 0x001fe400078e0006 */
[----:B------:R-:W-:-:S05]  /*60c0*/  @P4 IMAD.MOV.U32 R5, RZ, RZ, R7 ;  /* 0x000000ffff054224 */ /* 0x000fca00078e0007 */
[----:B------:R0:W-:Y:S04]  /*60d0*/  @P4 STG.E.U16 desc[UR38][R4.64+0xf0], R84 ;  /* 0x0000f05404004986 */ /* 0x0001e8000c101526 */
[----:B------:R1:W-:Y:S01]  /*60e0*/  @P5 STG.E.U16 desc[UR38][R6.64+0xf2], R85 ;  /* 0x0000f25506005986 */ /* 0x0003e2000c101526 */
[----:B0-----:R-:W-:Y:S02]  /*60f0*/  @P1 IMAD.MOV.U32 R4, RZ, RZ, R8 ;  /* 0x000000ffff041224 */ /* 0x001fe400078e0008 */
[----:B------:R-:W-:-:S05]  /*6100*/  @P1 IMAD.MOV.U32 R5, RZ, RZ, R9 ;  /* 0x000000ffff051224 */ /* 0x000fca00078e0009 */
[----:B------:R1:W-:Y:S04]  /*6110*/  @P1 STG.E.U16 desc[UR38][R4.64+0xf0], R86 ;  /* 0x0000f05604001986 */ /* 0x0003e8000c101526 */
[----:B------:R1:W-:Y:S02]  /*6120*/  @P0 STG.E.U16 desc[UR38][R8.64+0xf2], R87 ;  /* 0x0000f25708000986 */ /* 0x0003e4000c101526 */
.L_x_158:
[----:B------:R-:W-:Y:S05]  /*6130*/  BSYNC B0 ;  /* 0x0000000000007941 */ /* 0x000fea0003800000 */
.L_x_32:
[----:B------:R-:W-:Y:S01]  /*6140*/  IADD3 R16, P0, R16, UR36, RZ ;  /* 0x0000002410107c10 */ /* 0x000fe2000ff1e0ff */
[----:B------:R-:W-:Y:S01]  /*6150*/  ULDC.64 UR4, c[0x0][0x650] ;  /* 0x0001940000047ab9 */ /* 0x000fe20000000a00 */
[----:B------:R-:W-:Y:S01]  /*6160*/  PRMT R3, RZ, 0x7610, R3 ;  /* 0x00007610ff037816 */ /* 0x000fe20000000003 */
[----:B------:R-:W-:Y:S01]  /*6170*/  IMAD.MOV.U32 R100, RZ, RZ, -0x1 ;  /* 0xffffffffff647424 */ /* 0x000fe200078e00ff */
[----:B------:R-:W-:Y:S01]  /*6180*/  IADD3.X R17, R17, UR42, RZ, P0, !PT ;  /* 0x0000002a11117c10 */ /* 0x000fe200087fe4ff */
[----:B------:R-:W-:Y:S01]  /*6190*/  IMAD.MOV.U32 R101, RZ, RZ, -0x1 ;  /* 0xffffffffff657424 */ /* 0x000fe200078e00ff */
[----:B------:R-:W-:-:S04]  /*61a0*/  ISETP.GE.U32.AND P0, PT, R16, UR4, PT ;  /* 0x0000000410007c0c */ /* 0x000fc8000bf06070 */
[----:B------:R-:W-:-:S13]  /*61b0*/  ISETP.GE.U32.AND.EX P0, PT, R17, UR5, PT, P0 ;  /* 0x0000000511007c0c */ /* 0x000fda000bf06100 */
[----:B------:R-:W-:Y:S05]  /*61c0*/  @P0 BRA `(.L_x_159) ;  /* 0x00000004004c0947 */ /* 0x000fea0003800000 */
[----:B------:R-:W0:Y:S01]  /*61d0*/  LDC.64 R10, c[0x0][0x628] ;  /* 0x00018a00ff0a7b82 */ /* 0x000e220000000a00 */
[----:B---3--:R-:W3:Y:S01]  /*61e0*/  S2R R12, SR_CTAID.X ;  /* 0x00000000000c7919 */ /* 0x008ee20000002500 */
[----:B-12-4-:R-:W-:Y:S02]  /*61f0*/  IMAD.MOV.U32 R8, RZ, RZ, R16 ;  /* 0x000000ffff087224 */ /* 0x016fe400078e0010 */
[----:B------:R-:W-:Y:S01]  /*6200*/  IMAD.MOV.U32 R9, RZ, RZ, R17 ;  /* 0x000000ffff097224 */ /* 0x000fe200078e0011 */
[----:B------:R-:W1:Y:S03]  /*6210*/  S2R R20, SR_CTAID.Y ;  /* 0x0000000000147919 */ /* 0x000e660000002600 */
[----:B------:R-:W2:Y:S08]  /*6220*/  LDC R0, c[0x0][0x630] ;  /* 0x00018c00ff007b82 */ /* 0x000eb00000000800 */
[----:B------:R-:W4:Y:S01]  /*6230*/  LDC.64 R14, c[0x0][0x620] ;  /* 0x00018800ff0e7b82 */ /* 0x000f220000000a00 */
[----:B0-----:R-:W-:-:S04]  /*6240*/  ISETP.NE.U32.AND P0, PT, R10, RZ, PT ;  /* 0x000000ff0a00720c */ /* 0x001fc80003f05070 */
[----:B------:R-:W-:-:S13]  /*6250*/  ISETP.NE.AND.EX P0, PT, R11, RZ, PT, P0 ;  /* 0x000000ff0b00720c */ /* 0x000fda0003f05300 */
[----:B-1234-:R-:W-:Y:S05]  /*6260*/  @!P0 BRA `(.L_x_160) ;  /* 0x0000000000288947 */ /* 0x01efea0003800000 */
        /* <DEDUP_REMOVED lines=10> */
.L_x_160:
[-CC-:B------:R-:W-:Y:S01]  /*6310*/  SHF.R.U64 R101, R8, R0.reuse, R9.reuse ;  /* 0x0000000008657219 */ /* 0x180fe20000001209 */
[----:B------:R-:W0:Y:S01]  /*6320*/  LDC.64 R26, c[0x0][0x640] ;  /* 0x00019000ff1a7b82 */ /* 0x000e220000000a00 */
[----:B------:R-:W-:Y:S01]  /*6330*/  SHF.R.U32.HI R0, RZ, R0, R9 ;  /* 0x00000000ff007219 */ /* 0x000fe20000011609 */
[----:B------:R-:W-:Y:S01]  /*6340*/  ULDC UR4, c[0x0][0x150] ;  /* 0x0000540000047ab9 */ /* 0x000fe20000000800 */
[----:B------:R-:W-:Y:S02]  /*6350*/  IADD3 R3, P0, RZ, -R101, RZ ;  /* 0x80000065ff037210 */ /* 0x000fe40007f1e0ff */
[----:B------:R-:W-:-:S03]  /*6360*/  I2FP.F32.U32 R7, R12 ;  /* 0x0000000c00077245 */ /* 0x000fc60000201000 */
[----:B------:R-:W1:Y:S01]  /*6370*/  LDC R6, c[0x0][0x618] ;  /* 0x00018600ff067b82 */ /* 0x000e620000000800 */
[----:B------:R-:W-:Y:S02]  /*6380*/  IMAD.X R5, RZ, RZ, ~R0, P0 ;  /* 0x000000ffff057224 */ /* 0x000fe400000e0e00 */
[----:B------:R-:W-:Y:S01]  /*6390*/  FMUL R7, R7, UR4 ;  /* 0x0000000407077c20 */ /* 0x000fe20008400000 */
[----:B------:R-:W-:Y:S01]  /*63a0*/  ULDC UR4, c[0x0][0x154] ;  /* 0x0000550000047ab9 */ /* 0x000fe20000000800 */
[-C--:B------:R-:W-:Y:S02]  /*63b0*/  IMAD R0, R5, R14.reuse, RZ ;  /* 0x0000000e05007224 */ /* 0x080fe400078e02ff */
[C---:B------:R-:W-:Y:S01]  /*63c0*/  IMAD.WIDE.U32 R4, R3.reuse, R14, R16 ;  /* 0x0000000e03047225 */ /* 0x040fe200078e0010 */
[----:B------:R-:W2:Y:S01]  /*63d0*/  LDC R8, c[0x0][0x608] ;  /* 0x00018200ff087b82 */ /* 0x000ea20000000800 */
[----:B------:R-:W3:Y:S02]  /*63e0*/  F2I.U32.TRUNC.NTZ R7, R7 ;  /* 0x0000000700077305 */ /* 0x000ee4000020f000 */
[----:B------:R-:W-:Y:S01]  /*63f0*/  IMAD R3, R3, R15, R0 ;  /* 0x0000000f03037224 */ /* 0x000fe200078e0200 */
[----:B------:R-:W-:-:S03]  /*6400*/  I2FP.F32.U32 R0, R20 ;  /* 0x0000001400007245 */ /* 0x000fc60000201000 */
[----:B------:R-:W-:Y:S01]  /*6410*/  IMAD.IADD R3, R5, 0x1, R3 ;  /* 0x0000000105037824 */ /* 0x000fe200078e0203 */
[----:B------:R-:W4:Y:S01]  /*6420*/  LDC R11, c[0x0][0x658] ;  /* 0x00019600ff0b7b82 */ /* 0x000f220000000800 */
[----:B0-----:R-:W-:-:S04]  /*6430*/  ISETP.NE.U32.AND P0, PT, R26, RZ, PT ;  /* 0x000000ff1a00720c */ /* 0x001fc80003f05070 */
[----:B------:R-:W-:-:S03]  /*6440*/  ISETP.NE.AND.EX P0, PT, R27, RZ, PT, P0 ;  /* 0x000000ff1b00720c */ /* 0x000fc60003f05300 */
[----:B------:R-:W0:Y:S01]  /*6450*/  LDC R9, c[0x0][0x144] ;  /* 0x00005100ff097b82 */ /* 0x000e220000000800 */
[-C--:B-1----:R-:W-:Y:S01]  /*6460*/  SHF.R.U64 R10, R4, R6.reuse, R3 ;  /* 0x00000006040a7219 */ /* 0x082fe20000001203 */
[----:B---3--:R-:W-:Y:S01]  /*6470*/  IMAD.MOV R7, RZ, RZ, -R7 ;  /* 0x000000ffff077224 */ /* 0x008fe200078e0a07 */
[----:B------:R-:W-:Y:S01]  /*6480*/  SHF.R.U32.HI R3, RZ, R6, R3 ;  /* 0x00000006ff037219 */ /* 0x000fe20000011603 */
[----:B------:R-:W-:-:S04]  /*6490*/  FMUL R6, R0, UR4 ;  /* 0x0000000400067c20 */ /* 0x000fc80008400000 */
[----:B------:R-:W1:Y:S01]  /*64a0*/  LDC R21, c[0x0][0x148] ;  /* 0x00005200ff157b82 */ /* 0x000e620000000800 */
[----:B------:R3:W0:Y:S01]  /*64b0*/  F2I.U32.TRUNC.NTZ R14, R6 ;  /* 0x00000006000e7305 */ /* 0x000622000020f000 */
[-CC-:B--2---:R-:W-:Y:S02]  /*64c0*/  SHF.R.U64 R13, R10, R8.reuse, R3.reuse ;  /* 0x000000080a0d7219 */ /* 0x184fe40000001203 */
[----:B------:R-:W-:-:S04]  /*64d0*/  SHF.R.U32.HI R0, RZ, R8, R3 ;  /* 0x00000008ff007219 */ /* 0x000fc80000011603 */
[----:B-----5:R-:W2:Y:S01]  /*64e0*/  LDC R24, c[0x0][0x648] ;  /* 0x00019200ff187b82 */ /* 0x020ea20000000800 */
[-CC-:B----4-:R-:W-:Y:S02]  /*64f0*/  SHF.R.U64 R15, R13, R11.reuse, R0.reuse ;  /* 0x0000000b0d0f7219 */ /* 0x190fe40000001200 */
[----:B------:R-:W-:-:S03]  /*6500*/  SHF.R.U32.HI R5, RZ, R11, R0 ;  /* 0x0000000bff057219 */ /* 0x000fc60000011600 */
[----:B------:R-:W-:Y:S02]  /*6510*/  IMAD.MOV.U32 R4, RZ, RZ, R15 ;  /* 0x000000ffff047224 */ /* 0x000fe400078e000f */
[----:B------:R-:W4:Y:S01]  /*6520*/  LDC R28, c[0x0][0x638] ;  /* 0x00018e00ff1c7b82 */ /* 0x000f220000000800 */
[----:B0-----:R-:W-:-:S07]  /*6530*/  IMAD R25, R9, R7, R12 ;  /* 0x0000000709197224 */ /* 0x001fce00078e020c */
[----:B------:R-:W0:Y:S08]  /*6540*/  LDC R29, c[0x0][0x610] ;  /* 0x00018400ff1d7b82 */ /* 0x000e300000000800 */
[----:B------:R-:W0:Y:S01]  /*6550*/  LDC R30, c[0x0][0x600] ;  /* 0x00018000ff1e7b82 */ /* 0x000e220000000800 */
[----:B-123--:R-:W-:Y:S05]  /*6560*/  @!P0 BRA `(.L_x_161) ;  /* 0x0000000000288947 */ /* 0x00efea0003800000 */
[----:B------:R-:W1:Y:S02]  /*6570*/  LDC R0, c[0x0][0x64c] ;  /* 0x00019300ff007b82 */ /* 0x000e640000000800 */
[----:B-1----:R-:W-:-:S05]  /*6580*/  IADD3 R3, P0, R15, R0, RZ ;  /* 0x000000000f037210 */ /* 0x002fca0007f1e0ff */
        /* <DEDUP_REMOVED lines=8> */
.L_x_161:
[----:B------:R-:W-:Y:S01]  /*6610*/  ISETP.NE.AND P0, PT, R2, 0x1, PT ;  /* 0x000000010200780c */ /* 0x000fe20003f05270 */
[----:B------:R-:W-:Y:S01]  /*6620*/  IMAD.MOV R14, RZ, RZ, -R14 ;  /* 0x000000ffff0e7224 */ /* 0x000fe200078e0a0e */
[----:B------:R-:W-:Y:S02]  /*6630*/  SHF.R.U64 R3, R4, R24, R5 ;  /* 0x0000001804037219 */ /* 0x000fe40000001205 */
[----:B------:R-:W-:Y:S02]  /*6640*/  LOP3.LUT R0, R13, R98, RZ, 0xc0, !PT ;  /* 0x000000620d007212 */ /* 0x000fe400078ec0ff */
[----:B------:R-:W-:Y:S01]  /*6650*/  LOP3.LUT R10, R10, R97, RZ, 0xc0, !PT ;  /* 0x000000610a0a7212 */ /* 0x000fe200078ec0ff */
[----:B------:R-:W-:Y:S02]  /*6660*/  IMAD.MOV R4, RZ, RZ, -R3 ;  /* 0x000000ffff047224 */ /* 0x000fe400078e0a03 */
[----:B------:R-:W-:Y:S02]  /*6670*/  IMAD R0, R93, R3, R0 ;  /* 0x000000035d007224 */ /* 0x000fe400078e0200 */
[----:B----4-:R-:W-:-:S02]  /*6680*/  IMAD R3, R4, R28, R15 ;  /* 0x0000001c04037224 */ /* 0x010fc400078e020f */
[----:B------:R-:W-:Y:S02]  /*6690*/  @P0 IMAD R25, R21, R14, R20 ;  /* 0x0000000e15190224 */ /* 0x000fe400078e0214 */
[----:B0-----:R-:W-:Y:S02]  /*66a0*/  IMAD R5, R3, R30, R10 ;  /* 0x0000001e03057224 */ /* 0x001fe400078e020a */
[----:B------:R-:W-:Y:S02]  /*66b0*/  IMAD R0, R0, R29, R25 ;  /* 0x0000001d00007224 */ /* 0x000fe400078e0219 */
[----:B------:R-:W-:-:S03]  /*66c0*/  IMAD.MOV.U32 R4, RZ, RZ, 0x1 ;  /* 0x00000001ff047424 */ /* 0x000fc600078e00ff */
[----:B------:R-:W-:Y:S02]  /*66d0*/  SEL R100, R5, R0, !P0 ;  /* 0x0000000005647207 */ /* 0x000fe40004000000 */
[----:B------:R-:W-:Y:S02]  /*66e0*/  PRMT R3, R4, 0x7610, R3 ;  /* 0x0000761004037816 */ /* 0x000fe40000000003 */
[----:B------:R-:W-:-:S07]  /*66f0*/  SEL R0, R0, R5, !P0 ;  /* 0x0000000500007207 */ /* 0x000fce0004000000 */
.L_x_159:
[----:B------:R-:W-:Y:S01]  /*6700*/  UIADD3 UR41, UR43, UR41, URZ ;  /* 0x000000292b297290 */ /* 0x000fe2000fffe03f */
[----:B------:R-:W-:Y:S01]  /*6710*/  LOP3.LUT P0, RZ, R3, 0xff, RZ, 0xc0, !PT ;  /* 0x000000ff03ff7812 */ /* 0x000fe2000780c0ff */
[----:B------:R-:W-:Y:S02]  /*6720*/  IMAD.MOV.U32 R103, RZ, RZ, R0 ;  /* 0x000000ffff677224 */ /* 0x000fe400078e0000 */
[----:B------:R-:W-:Y:S02]  /*6730*/  USHF.R.U32.HI UR4, URZ, 0x1, UR41 ;  /* 0x000000013f047899 */ /* 0x000fe40008011629 */
[----:B------:R-:W-:Y:S02]  /*6740*/  UISETP.GT.U32.AND UP1, UPT, UR41, 0x1, UPT ;  /* 0x000000012900788c */ /* 0x000fe4000bf24070 */
[----:B------:R-:W-:Y:S02]  /*6750*/  ULOP3.LUT UR4, UR4, 0x1, URZ, 0xc0, !UPT ;  /* 0x0000000104047892 */ /* 0x000fe4000f8ec03f */
[----:B------:R-:W-:-:S02]  /*6760*/  UISETP.LT.U32.AND UP1, UPT, UR43, 0x2, UP1 ;  /* 0x000000022b00788c */ /* 0x000fc40008f21070 */
[----:B------:R-:W-:Y:S02]  /*6770*/  UISETP.NE.U32.AND UP0, UPT, UR4, 0x1, UPT ;  /* 0x000000010400788c */ /* 0x000fe4000bf05070 */
[----:B------:R-:W-:Y:S02]  /*6780*/  USEL UR5, URZ, 0x1, !UP1 ;  /* 0x000000013f057887 */ /* 0x000fe4000c800000 */
[----:B------:R-:W-:Y:S02]  /*6790*/  UISETP.GT.U32.AND UP0, UPT, UR43, 0x1, !UP0 ;  /* 0x000000012b00788c */ /* 0x000fe4000c704070 */
[----:B------:R-:W-:Y:S02]  /*67a0*/  ULOP3.LUT UR41, UR41, 0x1, URZ, 0xc0, !UPT ;  /* 0x0000000129297892 */ /* 0x000fe4000f8ec03f */
[----:B------:R-:W-:-:S04]  /*67b0*/  USEL UR4, URZ, 0x1, !UP0 ;  /* 0x000000013f047887 */ /* 0x000fc8000c000000 */
[----:B------:R-:W-:Y:S01]  /*67c0*/  ULOP3.LUT UR40, UR4, UR40, UR5, 0x96, !UPT ;  /* 0x0000002804287292 */ /* 0x000fe2000f8e9605 */
[----:B------:R-:W-:Y:S11]  /*67d0*/  @P0 BRA `(.L_x_162) ;  /* 0xffffffac00200947 */ /* 0x000ff6000383ffff */
[----:B------:R-:W-:Y:S05]  /*67e0*/  EXIT ;  /* 0x000000000000794d */ /* 0x000fea0003800000 */
.L_x_7:
        /* <DEDUP_REMOVED lines=26> */
.L_x_164:
[----:B------:R-:W0:Y:S01]  /*6990*/  LDC.64 R28, c[0x0][0x640] ;  /* 0x00019000ff1c7b82 */ /* 0x000e220000000a00 */
[-CC-:B------:R-:W-:Y:S01]  /*69a0*/  SHF.R.U64 R21, R14, R6.reuse, R15.reuse ;  /* 0x000000060e157219 */ /* 0x180fe2000000120f */
[----:B------:R-:W-:Y:S01]  /*69b0*/  IMAD.MOV.U32 R30, RZ, RZ, 0x1 ;  /* 0x00000001ff1e7424 */ /* 0x000fe200078e00ff */
[----:B------:R-:W-:Y:S02]  /*69c0*/  SHF.R.U32.HI R6, RZ, R6, R15 ;  /* 0x00000006ff067219 */ /* 0x000fe4000001160f */
[----:B------:R-:W-:-:S03]  /*69d0*/  IADD3 R13, P0, RZ, -R21, RZ ;  /* 0x80000015ff0d7210 */ /* 0x000fc60007f1e0ff */
[----:B------:R-:W1:Y:S02]  /*69e0*/  LDC R12, c[0x0][0x618] ;  /* 0x00018600ff0c7b82 */ /* 0x000e640000000800 */
[----:B------:R-:W-:-:S04]  /*69f0*/  IMAD.X R9, RZ, RZ, ~R6, P0 ;  /* 0x000000ffff097224 */ /* 0x000fc800000e0e06 */
[-C--:B------:R-:W-:Y:S02]  /*6a00*/  IMAD R6, R9, R24.reuse, RZ ;  /* 0x0000001809067224 */ /* 0x080fe400078e02ff */
[----:B------:R-:W2:Y:S01]  /*6a10*/  LDC R14, c[0x0][0x608] ;  /* 0x00018200ff0e7b82 */ /* 0x000ea20000000800 */
[----:B------:R-:W-:-:S04]  /*6a20*/  IMAD.WIDE.U32 R8, R13, R24, R16 ;  /* 0x000000180d087225 */ /* 0x000fc800078e0010 */
[----:B------:R-:W-:-:S03]  /*6a30*/  IMAD R13, R13, R25, R6 ;  /* 0x000000190d0d7224 */ /* 0x000fc600078e0206 */
[----:B------:R-:W3:Y:S01]  /*6a40*/  LDC R27, c[0x0][0x658] ;  /* 0x00019600ff1b7b82 */ /* 0x000ee20000000800 */
[----:B------:R-:W-:Y:S01]  /*6a50*/  IMAD.IADD R9, R9, 0x1, R13 ;  /* 0x0000000109097824 */ /* 0x000fe200078e020d */
[----:B0-----:R-:W-:-:S04]  /*6a60*/  ISETP.NE.U32.AND P0, PT, R28, RZ, PT ;  /* 0x000000ff1c00720c */ /* 0x001fc80003f05070 */
[----:B------:R-:W-:Y:S02]  /*6a70*/  ISETP.NE.AND.EX P0, PT, R29, RZ, PT, P0 ;  /* 0x000000ff1d00720c */ /* 0x000fe40003f05300 */
[----:B------:R-:W0:Y:S01]  /*6a80*/  LDC R22, c[0x0][0x600] ;  /* 0x00018000ff167b82 */ /* 0x000e220000000800 */
[-CC-:B-1----:R-:W-:Y:S01]  /*6a90*/  SHF.R.U64 R10, R8, R12.reuse, R9.reuse ;  /* 0x0000000c080a7219 */ /* 0x182fe20000001209 */
[----:B------:R-:W-:Y:S01]  /*6aa0*/  IMAD.MOV.U32 R8, RZ, RZ, -0x1 ;  /* 0xffffffffff087424 */ /* 0x000fe200078e00ff */
[----:B------:R-:W-:-:S05]  /*6ab0*/  SHF.R.U32.HI R9, RZ, R12, R9 ;  /* 0x0000000cff097219 */ /* 0x000fca0000011609 */
[----:B------:R-:W1:Y:S01]  /*6ac0*/  LDC R24, c[0x0][0x648] ;  /* 0x00019200ff187b82 */ /* 0x000e620000000800 */
[-CC-:B--2---:R-:W-:Y:S02]  /*6ad0*/  SHF.R.U64 R23, R10, R14.reuse, R9.reuse ;  /* 0x0000000e0a177219 */ /* 0x184fe40000001209 */
[----:B------:R-:W-:-:S05]  /*6ae0*/  SHF.R.U32.HI R6, RZ, R14, R9 ;  /* 0x0000000eff067219 */ /* 0x000fca0000011609 */
[----:B------:R-:W2:Y:S01]  /*6af0*/  LDC R26, c[0x0][0x638] ;  /* 0x00018e00ff1a7b82 */ /* 0x000ea20000000800 */
[-C--:B---3--:R-:W-:Y:S02]  /*6b00*/  SHF.L.U32 R8, R8, R27.reuse, RZ ;  /* 0x0000001b08087219 */ /* 0x088fe400000006ff */
[-CC-:B------:R-:W-:Y:S02]  /*6b10*/  SHF.R.U64 R25, R23, R27.reuse, R6.reuse ;  /* 0x0000001b17197219 */ /* 0x180fe40000001206 */
[----:B------:R-:W-:Y:S02]  /*6b20*/  LOP3.LUT R32, RZ, R8, RZ, 0x33, !PT ;  /* 0x00000008ff207212 */ /* 0x000fe400078e33ff */
[----:B------:R-:W-:Y:S01]  /*6b30*/  SHF.R.U32.HI R9, RZ, R27, R6 ;  /* 0x0000001bff097219 */ /* 0x000fe20000011606 */
[----:B------:R-:W3:Y:S01]  /*6b40*/  LDC R31, c[0x0][0x610] ;  /* 0x00018400ff1f7b82 */ /* 0x000ee20000000800 */
[----:B------:R-:W-:Y:S01]  /*6b50*/  IMAD.MOV.U32 R8, RZ, RZ, R25 ;  /* 0x000000ffff087224 */ /* 0x000fe200078e0019 */
[----:B------:R-:W-:Y:S06]  /*6b60*/  @!P0 BRA `(.L_x_165) ;  /* 0x0000000000288947 */ /* 0x000fec0003800000 */
        /* <DEDUP_REMOVED lines=10> */
.L_x_165:
[----:B------:R-:W-:Y:S02]  /*6c10*/  ISETP.NE.AND P0, PT, R2, 0x1, PT ;  /* 0x000000010200780c */ /* 0x000fe40003f05270 */
[----:B-1----:R-:W-:Y:S01]  /*6c20*/  SHF.R.U64 R6, R8, R24, R9 ;  /* 0x0000001808067219 */ /* 0x002fe20000001209 */
[----:B0-----:R-:W-:Y:S01]  /*6c30*/  VIADD R9, R22, 0xffffffff ;  /* 0xffffffff16097836 */ /* 0x001fe20000000000 */
[----:B------:R-:W-:Y:S02]  /*6c40*/  SHF.L.U32 R30, R30, R27, RZ ;  /* 0x0000001b1e1e7219 */ /* 0x000fe400000006ff */
[----:B------:R-:W-:Y:S01]  /*6c50*/  LOP3.LUT R5, R23, R32, RZ, 0xc0, !PT ;  /* 0x0000002017057212 */ /* 0x000fe200078ec0ff */
[----:B------:R-:W-:-:S04]  /*6c60*/  IMAD.MOV R8, RZ, RZ, -R6 ;  /* 0x000000ffff087224 */ /* 0x000fc800078e0a06 */
[----:B------:R-:W-:Y:S01]  /*6c70*/  IMAD R6, R30, R6, R5 ;  /* 0x000000061e067224 */ /* 0x000fe200078e0205 */
[----:B------:R-:W-:Y:S01]  /*6c80*/  LOP3.LUT R5, R10, R9, RZ, 0xc0, !PT ;  /* 0x000000090a057212 */ /* 0x000fe200078ec0ff */
[----:B------:R-:W-:Y:S02]  /*6c90*/  @P0 IMAD R3, R7, R20, R4 ;  /* 0x0000001407030224 */ /* 0x000fe400078e0204 */
[----:B--2---:R-:W-:Y:S02]  /*6ca0*/  IMAD R4, R8, R26, R25 ;  /* 0x0000001a08047224 */ /* 0x004fe400078e0219 */
[----:B---3--:R-:W-:Y:S02]  /*6cb0*/  IMAD R3, R6, R31, R3 ;  /* 0x0000001f06037224 */ /* 0x008fe400078e0203 */
[----:B------:R-:W-:Y:S02]  /*6cc0*/  IMAD R4, R4, R22, R5 ;  /* 0x0000001604047224 */ /* 0x000fe400078e0205 */
[----:B------:R-:W-:-:S02]  /*6cd0*/  IMAD.MOV.U32 R8, RZ, RZ, 0x1 ;  /* 0x00000001ff087424 */ /* 0x000fc400078e00ff */
[----:B------:R-:W-:Y:S01]  /*6ce0*/  IMAD.MOV.U32 R6, RZ, RZ, R21 ;  /* 0x000000ffff067224 */ /* 0x000fe200078e0015 */
[----:B------:R-:W-:Y:S02]  /*6cf0*/  SEL R13, R4, R3, !P0 ;  /* 0x00000003040d7207 */ /* 0x000fe40004000000 */
[----:B------:R-:W-:-:S07]  /*6d00*/  SEL R19, R3, R4, !P0 ;  /* 0x0000000403137207 */ /* 0x000fce0004000000 */
.L_x_163:
[----:B------:R-:W-:-:S08]  /*6d10*/  NOP ;  /* 0x0000000000007918 */ /* 0x000fd00000000000 */
[----:B------:R-:W0:-:S00]  /*6d20*/  USETMAXREG.DEALLOC.CTAPOOL 0x28 ;  /* 0x00000028000079c8 */ /* 0x000e0000080e0500 */
[----:B0-----:R-:W-:-:S13]  /*6d30*/  ISETP.NE.AND P0, PT, R0, RZ, PT ;  /* 0x000000ff0000720c */ /* 0x001fda0003f05270 */
[----:B------:R-:W-:Y:S05]  /*6d40*/  @P0 EXIT ;  /* 0x000000000000094d */ /* 0x000fea0003800000 */
[----:B------:R-:W-:Y:S01]  /*6d50*/  LOP3.LUT P0, RZ, R8, 0xff, RZ, 0xc0, !PT ;  /* 0x000000ff08ff7812 */ /* 0x000fe2000780c0ff */
[----:B------:R-:W-:Y:S02]  /*6d60*/  IMAD.MOV.U32 R10, RZ, RZ, 0x1 ;  /* 0x00000001ff0a7424 */ /* 0x000fe400078e00ff */
[----:B------:R-:W-:-:S10]  /*6d70*/  IMAD.MOV.U32 R9, RZ, RZ, RZ ;  /* 0x000000ffff097224 */ /* 0x000fd400078e00ff */
[----:B------:R-:W-:Y:S05]  /*6d80*/  @!P0 BRA `(.L_x_166) ;  /* 0x0000000c00a48947 */ /* 0x000fea0003800000 */
[----:B------:R-:W0:Y:S01]  /*6d90*/  LDC R0, c[0x0][0x28c] ;  /* 0x0000a300ff007b82 */ /* 0x000e220000000800 */
[----:B------:R-:W-:Y:S01]  /*6da0*/  ULDC UR5, c[0x0][0x658] ;  /* 0x0001960000057ab9 */ /* 0x000fe20000000800 */
[----:B------:R-:W-:Y:S01]  /*6db0*/  UMOV UR8, 0xffffffff ;  /* 0xffffffff00087882 */ /* 0x000fe20000000000 */
[----:B------:R-:W-:Y:S01]  /*6dc0*/  UMOV UR11, 0x1 ;  /* 0x00000001000b7882 */ /* 0x000fe20000000000 */
[----:B------:R-:W-:Y:S01]  /*6dd0*/  USHF.L.U32 UR8, UR8, UR5, URZ ;  /* 0x0000000508087299 */ /* 0x000fe2000800063f */
[----:B------:R-:W-:Y:S01]  /*6de0*/  BSSY B0, `(.L_x_166) ;  /* 0x00000e3000007945 */ /* 0x000fe20003800000 */
[----:B------:R-:W-:Y:S01]  /*6df0*/  LOP3.LUT R12, R18, 0x2, RZ, 0xfc, !PT ;  /* 0x00000002120c7812 */ /* 0x000fe200078efcff */
[----:B------:R-:W-:Y:S01]  /*6e00*/  IMAD.MOV.U32 R10, RZ, RZ, 0x1 ;  /* 0x00000001ff0a7424 */ /* 0x000fe200078e00ff */
[----:B------:R-:W1:Y:S01]  /*6e10*/  S2UR UR7, SR_CgaCtaId ;  /* 0x00000000000779c3 */ /* 0x000e620000008800 */
[----:B------:R-:W-:Y:S01]  /*6e20*/  ULOP3.LUT UR21, URZ, UR8, URZ, 0x33, !UPT ;  /* 0x000000083f157292 */ /* 0x000fe2000f8e333f */
[----:B------:R-:W-:Y:S01]  /*6e30*/  IMAD.MOV.U32 R9, RZ, RZ, RZ ;  /* 0x000000ffff097224 */ /* 0x000fe200078e00ff */
[----:B------:R-:W-:Y:S01]  /*6e40*/  ULDC UR4, c[0x0][0x600] ;  /* 0x0001800000047ab9 */ /* 0x000fe20000000800 */
[----:B------:R-:W-:Y:S01]  /*6e50*/  UMOV UR23, 0x11 ;  /* 0x0000001100177882 */ /* 0x000fe20000000000 */
[----:B------:R-:W-:-:S02]  /*6e60*/  UIADD3 UR4, UR4, -0x1, URZ ;  /* 0xffffffff04047890 */ /* 0x000fc4000fffe03f */
[----:B------:R-:W-:Y:S01]  /*6e70*/  USHF.L.U32 UR5, UR11, UR5, URZ ;  /* 0x000000050b057299 */ /* 0x000fe2000800063f */
[----:B------:R-:W-:Y:S01]  /*6e80*/  ULDC.64 UR32, c[0x0][0x198] ;  /* 0x0000660000207ab9 */ /* 0x000fe20000000a00 */
[----:B0-----:R-:W-:-:S05]  /*6e90*/  VIADD R0, R0, 0x3f ;  /* 0x0000003f00007836 */ /* 0x001fca0000000000 */
[----:B------:R-:W-:Y:S01]  /*6ea0*/  SHF.R.S32.HI R3, RZ, 0x1f, R0 ;  /* 0x0000001fff037819 */ /* 0x000fe20000011400 */
[----:B-1----:R-:W-:-:S03]  /*6eb0*/  USHF.R.U32.HI UR31, URZ, 0x2, UR7 ;  /* 0x000000023f1f7899 */ /* 0x002fc60008011607 */
[----:B------:R-:W-:Y:S01]  /*6ec0*/  LEA.HI R3, R3, R0, RZ, 0x6 ;  /* 0x0000000003037211 */ /* 0x000fe200078f30ff */
[----:B------:R-:W-:Y:S01]  /*6ed0*/  ULOP3.LUT UR6, UR7, 0x3, URZ, 0xc0, !UPT ;  /* 0x0000000307067892 */ /* 0x000fe2000f8ec03f */
[----:B------:R-:W-:Y:S01]  /*6ee0*/  IMAD.MOV.U32 R0, RZ, RZ, 0x1 ;  /* 0x00000001ff007424 */ /* 0x000fe200078e00ff */
[----:B------:R-:W-:Y:S01]  /*6ef0*/  USHF.L.U32 UR13, UR7, 0x5, URZ ;  /* 0x00000005070d7899 */ /* 0x000fe2000800063f */
[--C-:B------:R-:W-:Y:S01]  /*6f00*/  SHF.R.S32.HI R8, RZ, 0x6, R3.reuse ;  /* 0x00000006ff087819 */ /* 0x100fe20000011403 */
[----:B------:R-:W-:Y:S02]  /*6f10*/  USHF.L.U32 UR30, UR7, 0xb, URZ ;  /* 0x0000000b071e7899 */ /* 0x000fe4000800063f */
[----:B------:R-:W-:Y:S01]  /*6f20*/  ULOP3.LUT UR7, UR7, 0xfffffffc, URZ, 0xc0, !UPT ;  /* 0xfffffffc07077892 */ /* 0x000fe2000f8ec03f */
[----:B------:R-:W-:Y:S01]  /*6f30*/  PRMT R3, R0, 0x7610, R3 ;  /* 0x0000761000037816 */ /* 0x000fe20000000003 */
[----:B------:R-:W-:Y:S01]  /*6f40*/  UISETP.GT.U32.AND UP0, UPT, UR6, 0xffff, UPT ;  /* 0x0000ffff0600788c */ /* 0x000fe2000bf04070 */
[----:B------:R-:W-:Y:S01]  /*6f50*/  VIADD R0, R8, 0x1 ;  /* 0x0000000108007836 */ /* 0x000fe20000000000 */
[----:B------:R-:W-:-:S02]  /*6f60*/  ULOP3.LUT UR9, UR7, 0x1, URZ, 0xfc, !UPT ;  /* 0x0000000107097892 */ /* 0x000fc4000f8efc3f */
[----:B------:R-:W-:Y:S02]  /*6f70*/  ULOP3.LUT UR10, UR7, 0x2, URZ, 0xfc, !UPT ;  /* 0x00000002070a7892 */ /* 0x000fe4000f8efc3f */
[----:B------:R-:W-:Y:S02]  /*6f80*/  USHF.L.U32 UR8, UR11, UR7, URZ ;  /* 0x000000070b087299 */ /* 0x000fe4000800063f */
[----:B------:R-:W-:Y:S02]  /*6f90*/  ULOP3.LUT UR7, UR7, 0x3, URZ, 0xfc, !UPT ;  /* 0x0000000307077892 */ /* 0x000fe4000f8efc3f */
[----:B------:R-:W-:Y:S02]  /*6fa0*/  USHF.L.U32 UR9, UR11, UR9, URZ ;  /* 0x000000090b097299 */ /* 0x000fe4000800063f */
[----:B------:R-:W-:Y:S02]  /*6fb0*/  USHF.L.U32 UR10, UR11, UR10, URZ ;  /* 0x0000000a0b0a7299 */ /* 0x000fe4000800063f */
[----:B------:R-:W-:-:S02]  /*6fc0*/  USEL UR6, UR6, 0xffff, !UP0 ;  /* 0x0000ffff06067887 */ /* 0x000fc4000c000000 */
[----:B------:R-:W-:Y:S02]  /*6fd0*/  USHF.L.U32 UR7, UR11, UR7, URZ ;  /* 0x000000070b077299 */ /* 0x000fe4000800063f */
[----:B------:R-:W-:Y:S02]  /*6fe0*/  ULOP3.LUT UR8, UR10, UR8, UR9, 0xfe, !UPT ;  /* 0x000000080a087292 */ /* 0x000fe4000f8efe09 */
[----:B------:R-:W-:Y:S02]  /*6ff0*/  ULOP3.LUT UR6, UR6, 0xffff, URZ, 0xc0, !UPT ;  /* 0x0000ffff06067892 */ /* 0x000fe4000f8ec03f */
[----:B------:R-:W-:Y:S02]  /*7000*/  USHF.L.U32 UR38, UR31, 0x5, URZ ;  /* 0x000000051f267899 */ /* 0x000fe4000800063f */
[----:B------:R-:W-:Y:S02]  /*7010*/  ULOP3.LUT UR13, UR13, 0x60, URZ, 0xc0, !UPT ;  /* 0x000000600d0d7892 */ /* 0x000fe4000f8ec03f */
[----:B------:R-:W-:-:S02]  /*7020*/  ULOP3.LUT UR22, UR8, UR7, URZ, 0xfc, !UPT ;  /* 0x0000000708167292 */ /* 0x000fc4000f8efc3f */
[----:B------:R-:W-:-:S12]  /*7030*/  USHF.L.U32 UR23, UR23, UR6, URZ ;  /* 0x0000000617177299 */ /* 0x000fd8000800063f */
.L_x_177:
[----:B------:R-:W-:-:S03]  /*7040*/  UMOV UR6, 0xffffffff ;  /* 0xffffffff00067882 */ /* 0x000fc60000000000 */
[----:B------:R-:W-:Y:S05]  /*7050*/  BRA.DIV UR6, `(.L_x_167) ;  /* 0x0000000e06907947 */ /* 0x000fea000b800000 */
[----:B------:R-:W-:-:S13]  /*7060*/  ELECT P6, URZ, PT ;  /* 0x00000000003f782f */ /* 0x000fda00038c0000 */
.L_x_186:
[----:B------:R-:W-:Y:S04]  /*7070*/  BSSY B1, `(.L_x_168) ;  /* 0x0000046000017945 */ /* 0x000fe80003800000 */
[----:B------:R-:W-:Y:S05]  /*7080*/  @!P6 BRA `(.L_x_169) ;  /* 0x000000040010e947 */ /* 0x000fea0003800000 */
[----:B------:R-:W0:Y:S02]  /*7090*/  LDC R4, c[0x0][0x28c] ;  /* 0x0000a300ff047b82 */ /* 0x000e240000000800 */
[----:B0-----:R-:W-:-:S13]  /*70a0*/  ISETP.GE.AND P0, PT, R4, 0x1, PT ;  /* 0x000000010400780c */ /* 0x001fda0003f06270 */
[----:B------:R-:W-:Y:S05]  /*70b0*/  @!P0 BRA `(.L_x_169) ;  /* 0x0000000400048947 */ /* 0x000fea0003800000 */
[----:B------:R-:W-:Y:S01]  /*70c0*/  IMAD.SHL.U32 R19, R19, 0x80, RZ ;  /* 0x0000008013137824 */ /* 0x000fe200078e00ff */
[----:B------:R-:W-:Y:S01]  /*70d0*/  LEA R15, R13, UR13, 0x7 ;  /* 0x0000000d0d0f7c11 */ /* 0x000fe2000f8e38ff */
[----:B------:R-:W-:Y:S02]  /*70e0*/  IMAD.MOV.U32 R21, RZ, RZ, RZ ;  /* 0x000000ffff157224 */ /* 0x000fe400078e00ff */
[----:B------:R-:W-:Y:S02]  /*70f0*/  IMAD.U32 R23, RZ, RZ, UR38 ;  /* 0x00000026ff177e24 */ /* 0x000fe4000f8e00ff */
[----:B------:R-:W-:Y:S02]  /*7100*/  IMAD.MOV.U32 R4, RZ, RZ, R0 ;  /* 0x000000ffff047224 */ /* 0x000fe400078e0000 */
[----:B------:R-:W-:Y:S02]  /*7110*/  IMAD.MOV.U32 R5, RZ, RZ, R10 ;  /* 0x000000ffff057224 */ /* 0x000fe400078e000a */
[----:B------:R-:W-:-:S02]  /*7120*/  IMAD.MOV.U32 R7, RZ, RZ, R9 ;  /* 0x000000ffff077224 */ /* 0x000fc400078e0009 */
[----:B------:R-:W-:-:S07]  /*7130*/  VIADD R24, R19, 0x40 ;  /* 0x0000004013187836 */ /* 0x000fce0000000000 */
.L_x_172:
[----:B------:R-:W0:Y:S01]  /*7140*/  S2R R14, SR_CgaCtaId ;  /* 0x00000000000e7919 */ /* 0x000e220000008800 */
[----:B------:R-:W-:Y:S02]  /*7150*/  MOV R13, 0x400 ;  /* 0x00000400000d7802 */ /* 0x000fe40000000f00 */
[----:B------:R-:W-:Y:S02]  /*7160*/  ISETP.NE.AND P1, PT, R11, RZ, PT ;  /* 0x000000ff0b00720c */ /* 0x000fe40003f25270 */
[----:B0-----:R-:W-:Y:S02]  /*7170*/  LEA R22, R14, R13, 0x18 ;  /* 0x0000000d0e167211 */ /* 0x001fe400078ec0ff */
[----:B------:R-:W-:-:S09]  /*7180*/  SHF.L.U32 R13, R5, 0x1f, RZ ;  /* 0x0000001f050d7819 */ /* 0x000fd200000006ff */
[----:B------:R-:W0:Y:S01]  /*7190*/  @!P1 LDC R14, c[0x0][0x500] ;  /* 0x00014000ff0e9b82 */ /* 0x000e220000000800 */
[----:B------:R-:W-:-:S04]  /*71a0*/  IMAD R20, R7, 0x8, R22 ;  /* 0x0000000807147824 */ /* 0x000fc800078e0216 */
[----:B------:R-:W1:Y:S02]  /*71b0*/  SYNCS.PHASECHK.TRANS64.TRYWAIT P0, [R20+URZ+0x10], R13 ;  /* 0x0000100d140075a7 */ /* 0x000e64000800017f */
[----:B-1----:R-:W-:Y:S05]  /*71c0*/  @!P0 BRA `(.L_x_170) ;  /* 0x0000000c00548947 */ /* 0x002fea0003800000 */
.L_x_187:
[----:B-1----:R-:W-:Y:S01]  /*71d0*/  PRMT R13, R12, 0x9910, RZ ;  /* 0x000099100c0d7816 */ /* 0x002fe200000000ff */
[----:B0-----:R0:W-:Y:S03]  /*71e0*/  @!P1 SYNCS.ARRIVE.TRANS64 RZ, [R20+URZ], R14 ;  /* 0x0000000e14ff99a7 */ /* 0x0011e6000800003f */
[----:B------:R-:W-:-:S13]  /*71f0*/  ISETP.NE.AND P0, PT, R13, 0x2, PT ;  /* 0x000000020d00780c */ /* 0x000fda0003f05270 */
[----:B0-----:R-:W-:Y:S05]  /*7200*/  @P0 BRA `(.L_x_171) ;  /* 0x0000000000040947 */ /* 0x001fea0003800000 */
[----:B------:R-:W-:Y:S01]  /*7210*/  BPT.TRAP 0x1 ;  /* 0x000000040000795c */ /* 0x000fe20000300000 */
.L_x_171:
[----:B------:R-:W-:Y:S01]  /*7220*/  R2UR UR8, R7 ;  /* 0x00000000070872ca */ /* 0x000fe200000e0000 */
[----:B------:R-:W-:Y:S01]  /*7230*/  UIADD3 UR14, UP0, UR32, 0xf0, URZ ;  /* 0x000000f0200e7890 */ /* 0x000fe2000ff1e03f */
[----:B------:R-:W-:Y:S01]  /*7240*/  R2UR UR12, R22 ;  /* 0x00000000160c72ca */ /* 0x000fe200000e0000 */
[----:B------:R-:W-:Y:S01]  /*7250*/  UPRMT UR29, URZ, 0x5410, UR23 ;  /* 0x000054103f1d7896 */ /* 0x000fe20008000017 */
[----:B------:R-:W-:Y:S01]  /*7260*/  R2UR UR25, R20 ;  /* 0x00000000141972ca */ /* 0x000fe200000e0000 */
[----:B------:R-:W-:Y:S01]  /*7270*/  UIADD3.X UR15, URZ, UR33, URZ, UP0, !UPT ;  /* 0x000000213f0f7290 */ /* 0x000fe200087fe43f */
[----:B------:R-:W-:Y:S01]  /*7280*/  R2UR UR27, R23 ;  /* 0x00000000171b72ca */ /* 0x000fe200000e0000 */
[----:B------:R-:W-:Y:S01]  /*7290*/  VIADD R4, R4, 0xffffffff ;  /* 0xffffffff04047836 */ /* 0x000fe20000000000 */
[----:B------:R-:W-:Y:S01]  /*72a0*/  R2UR UR28, R6 ;  /* 0x00000000061c72ca */ /* 0x000fe200000e0000 */
[----:B------:R-:W-:Y:S01]  /*72b0*/  UMOV UR6, 0x0 ;  /* 0x0000000000067882 */ /* 0x000fe20000000000 */
[----:B------:R-:W-:Y:S01]  /*72c0*/  R2UR UR26, R19 ;  /* 0x00000000131a72ca */ /* 0x000fe200000e0000 */
[----:B------:R-:W-:Y:S01]  /*72d0*/  UMOV UR7, 0x10000000 ;  /* 0x1000000000077882 */ /* 0x000fe20000000000 */
[----:B------:R-:W-:Y:S01]  /*72e0*/  R2UR UR18, R24 ;  /* 0x00000000181272ca */ /* 0x000fe200000e0000 */
[----:B------:R-:W-:Y:S01]  /*72f0*/  USHF.L.U32 UR8, UR8, 0xd, URZ ;  /* 0x0000000d08087899 */ /* 0x000fe2000800063f */
[----:B------:R-:W-:Y:S01]  /*7300*/  R2UR UR10, R21 ;  /* 0x00000000150a72ca */ /* 0x000fe200000e0000 */
[----:B------:R-:W-:Y:S01]  /*7310*/  UIADD3 UR34, UP1, UR32, 0x1f0, URZ ;  /* 0x000001f020227890 */ /* 0x000fe2000ff3e03f */
[----:B------:R-:W-:Y:S01]  /*7320*/  R2UR UR11, R15 ;  /* 0x000000000f0b72ca */ /* 0x000fe200000e0000 */
[----:B------:R-:W-:Y:S01]  /*7330*/  ULEA UR9, UR31, UR8, 0xb ;  /* 0x000000081f097291 */ /* 0x000fe2000f8e583f */
[----:B------:R-:W-:Y:S01]  /*7340*/  ISETP.GT.AND P1, PT, R4, 0x1, PT ;  /* 0x000000010400780c */ /* 0x000fe20003f24270 */
[----:B------:R-:W-:Y:S01]  /*7350*/  ULOP3.LUT UR8, UR8, 0x1800, UR30, 0xf8, !UPT ;  /* 0x0000180008087892 */ /* 0x000fe2000f8ef81e */
[----:B------:R-:W-:Y:S01]  /*7360*/  VIADD R7, R7, 0x1 ;  /* 0x0000000107077836 */ /* 0x000fe20000000000 */
[----:B------:R-:W-:Y:S01]  /*7370*/  ULEA UR9, UR9, UR12, 0x1 ;  /* 0x0000000c09097291 */ /* 0x000fe2000f8e083f */
[----:B------:R-:W-:Y:S01]  /*7380*/  VIADD R21, R21, 0x40 ;  /* 0x0000004015157836 */ /* 0x000fe20000000000 */
[----:B------:R-:W-:Y:S01]  /*7390*/  ULEA UR8, UR8, UR12, 0x1 ;  /* 0x0000000c08087291 */ /* 0x000fe2000f8e083f */
[----:B------:R-:W-:Y:S01]  /*73a0*/  VIADD R23, R23, 0x40 ;  /* 0x0000004017177836 */ /* 0x000fe20000000000 */
[----:B------:R-:W-:Y:S01]  /*73b0*/  UIADD3 UR24, UR9, 0x100, URZ ;  /* 0x0000010009187890 */ /* 0x000fe2000fffe03f */
[----:B------:R-:W-:Y:S01]  /*73c0*/  ISETP.NE.AND P0, PT, R7, 0x2, PT ;  /* 0x000000020700780c */ /* 0x000fe20003f05270 */
[----:B------:R-:W-:Y:S01]  /*73d0*/  UIADD3 UR16, UR9, 0x2100, URZ ;  /* 0x0000210009107890 */ /* 0x000fe2000fffe03f */
[----:B------:R-:W-:Y:S01]  /*73e0*/  UMOV UR17, UR25 ;  /* 0x0000001900117c82 */ /* 0x000fe20008000000 */
[----:B------:R-:W-:Y:S01]  /*73f0*/  UMOV UR19, UR27 ;  /* 0x0000001b00137c82 */ /* 0x000fe20008000000 */
[----:B------:R-:W-:Y:S01]  /*7400*/  UMOV UR20, UR28 ;  /* 0x0000001c00147c82 */ /* 0x000fe20008000000 */
[----:B------:R-:W-:Y:S01]  /*7410*/  UIADD3.X UR35, URZ, UR33, URZ, UP1, !UPT ;  /* 0x000000213f237290 */ /* 0x000fe20008ffe43f */
[----:B------:R-:W-:-:S02]  /*7420*/  SEL R14, RZ, 0x1, P0 ;  /* 0x00000001ff0e7807 */ /* 0x000fc40000000000 */
[----:B------:R-:W-:Y:S01]  /*7430*/  UTMALDG.3D.MULTICAST [UR24], [UR14], UR29, desc[UR6] ;  /* 0x000006180e0073b4 */ /* 0x000fe2000801181d */
[----:B------:R-:W-:Y:S01]  /*7440*/  UIADD3 UR8, UR8, 0x8100, URZ ;  /* 0x0000810008087890 */ /* 0x000fe2000fffe03f */
[----:B------:R-:W-:Y:S01]  /*7450*/  SEL R7, R7, RZ, P0 ;  /* 0x000000ff07077207 */ /* 0x000fe20000000000 */
[----:B------:R-:W-:Y:S01]  /*7460*/  UMOV UR9, UR25 ;  /* 0x0000001900097c82 */ /* 0x000fe20008000000 */
[----:B------:R-:W-:Y:S01]  /*7470*/  UMOV UR12, UR28 ;  /* 0x0000001c000c7c82 */ /* 0x000fe20008000000 */
[----:B------:R-:W-:Y:S01]  /*7480*/  LOP3.LUT R5, R5, R14, RZ, 0x3c, !PT ;  /* 0x0000000e05057212 */ /* 0x000fe200078e3cff */
[----:B------:R0:W-:Y:S02]  /*7490*/  UTMALDG.3D.MULTICAST [UR16], [UR14], UR29, desc[UR6] ;  /* 0x000006100e0073b4 */ /* 0x0001e4000801181d */
[----:B0-----:R-:W-:-:S09]  /*74a0*/  UPRMT UR14, URZ, 0x5410, UR22 ;  /* 0x000054103f0e7896 */ /* 0x001fd20008000016 */
[----:B------:R0:W-:Y:S02]  /*74b0*/  UTMALDG.3D.MULTICAST [UR8], [UR34], UR14, desc[UR6] ;  /* 0x00000608220073b4 */ /* 0x0001e4000801180e */
[----:B0-----:R-:W-:Y:S05]  /*74c0*/  @P1 BRA `(.L_x_172) ;  /* 0xfffffffc001c1947 */ /* 0x001fea000383ffff */
.L_x_169:
[----:B------:R-:W-:Y:S05]  /*74d0*/  BSYNC B1 ;  /* 0x0000000000017941 */ /* 0x000fea0003800000 */
.L_x_168:
[----:B------:R-:W-:Y:S01]  /*74e0*/  LOP3.LUT P1, RZ, R3, 0xff, RZ, 0xc0, !PT ;  /* 0x000000ff03ff7812 */ /* 0x000fe2000782c0ff */
[----:B------:R-:W-:Y:S01]  /*74f0*/  IMAD.IADD R9, R8, 0x1, R9 ;  /* 0x0000000108097824 */ /* 0x000fe200078e0209 */
[----:B------:R-:W-:Y:S01]  /*7500*/  IADD3 R16, P2, R16, UR36, RZ ;  /* 0x0000002410107c10 */ /* 0x000fe2000ff5e0ff */
[----:B------:R-:W-:Y:S01]  /*7510*/  ULDC.64 UR6, c[0x0][0x650] ;  /* 0x0001940000067ab9 */ /* 0x000fe20000000a00 */
[----:B------:R-:W-:Y:S01]  /*7520*/  BSSY B1, `(.L_x_173) ;  /* 0x000006c000017945 */ /* 0x000fe20003800000 */
[----:B------:R-:W-:Y:S01]  /*7530*/  IMAD.MOV.U32 R19, RZ, RZ, -0x1 ;  /* 0xffffffffff137424 */ /* 0x000fe200078e00ff */
[----:B------:R-:W-:Y:S01]  /*7540*/  SHF.R.U32.HI R3, RZ, 0x1, R9 ;  /* 0x00000001ff037819 */ /* 0x000fe20000011609 */
[----:B------:R-:W-:Y:S01]  /*7550*/  IMAD.MOV.U32 R13, RZ, RZ, -0x1 ;  /* 0xffffffffff0d7424 */ /* 0x000fe200078e00ff */
[----:B------:R-:W-:Y:S01]  /*7560*/  ISETP.GT.U32.AND P0, PT, R9, 0x1, PT ;  /* 0x000000010900780c */ /* 0x000fe20003f04070 */
[----:B------:R-:W-:Y:S01]  /*7570*/  IMAD.MOV.U32 R6, RZ, RZ, -0x1 ;  /* 0xffffffffff067424 */ /* 0x000fe200078e00ff */
[----:B------:R-:W-:-:S02]  /*7580*/  LOP3.LUT R3, R3, 0x1, RZ, 0xc0, !PT ;  /* 0x0000000103037812 */ /* 0x000fc400078ec0ff */
[----:B------:R-:W-:Y:S01]  /*7590*/  ISETP.LT.U32.AND P0, PT, R8, 0x2, P0 ;  /* 0x000000020800780c */ /* 0x000fe20000701070 */
[----:B------:R-:W0:Y:S01]  /*75a0*/  @P1 S2R R5, SR_CgaCtaId ;  /* 0x0000000000051919 */ /* 0x000e220000008800 */
[----:B------:R-:W-:Y:S02]  /*75b0*/  @P1 MOV R4, 0x400 ;  /* 0x0000040000041802 */ /* 0x000fe40000000f00 */
[----:B------:R-:W-:Y:S02]  /*75c0*/  IADD3.X R17, R17, UR42, RZ, P2, !PT ;  /* 0x0000002a11117c10 */ /* 0x000fe400097fe4ff */
[----:B------:R-:W-:Y:S02]  /*75d0*/  ISETP.GE.U32.AND P2, PT, R16, UR6, PT ;  /* 0x0000000610007c0c */ /* 0x000fe4000bf46070 */
[----:B------:R-:W-:Y:S02]  /*75e0*/  LOP3.LUT R9, R9, 0x1, RZ, 0xc0, !PT ;  /* 0x0000000109097812 */ /* 0x000fe400078ec0ff */
[----:B0-----:R-:W-:-:S04]  /*75f0*/  @P1 LEA R4, R5, R4, 0x18 ;  /* 0x0000000405041211 */ /* 0x001fc800078ec0ff */
[----:B------:R0:W-:Y:S01]  /*7600*/  @P1 SYNCS.ARRIVE.TRANS64.A1T0 RZ, [R4+URZ+0x38], RZ ;  /* 0x000038ff04ff19a7 */ /* 0x0001e2000810003f */
[----:B------:R-:W-:Y:S02]  /*7610*/  ISETP.NE.U32.AND P1, PT, R3, 0x1, PT ;  /* 0x000000010300780c */ /* 0x000fe40003f25070 */
[----:B------:R-:W-:Y:S02]  /*7620*/  SEL R3, RZ, 0x1, !P0 ;  /* 0x00000001ff037807 */ /* 0x000fe40004000000 */
[----:B------:R-:W-:Y:S02]  /*7630*/  ISETP.GE.U32.AND.EX P0, PT, R17, UR7, PT, P2 ;  /* 0x0000000711007c0c */ /* 0x000fe4000bf06120 */
[----:B------:R-:W-:-:S04]  /*7640*/  ISETP.GT.U32.AND P1, PT, R8, 0x1, !P1 ;  /* 0x000000010800780c */ /* 0x000fc80004f24070 */
[----:B0-----:R-:W-:-:S04]  /*7650*/  SEL R4, RZ, 0x1, !P1 ;  /* 0x00000001ff047807 */ /* 0x001fc80004800000 */
[--C-:B------:R-:W-:Y:S02]  /*7660*/  LOP3.LUT R10, R4, R10, R3.reuse, 0x96, !PT ;  /* 0x0000000a040a7212 */ /* 0x100fe400078e9603 */
[----:B------:R-:W-:Y:S02]  /*7670*/  PRMT R4, RZ, 0x7610, R4 ;  /* 0x00007610ff047816 */ /* 0x000fe40000000004 */
[----:B------:R-:W-:Y:S01]  /*7680*/  PRMT R3, RZ, 0x7610, R3 ;  /* 0x00007610ff037816 */ /* 0x000fe20000000003 */
[----:B------:R-:W-:Y:S06]  /*7690*/  @P0 BRA `(.L_x_174) ;  /* 0x0000000400500947 */ /* 0x000fec0003800000 */
[----:B------:R-:W0:Y:S01]  /*76a0*/  S2R R15, SR_CTAID.X ;  /* 0x00000000000f7919 */ /* 0x000e220000002500 */
[----:B------:R-:W-:Y:S01]  /*76b0*/  ULDC.64 UR6, c[0x0][0x628] ;  /* 0x00018a0000067ab9 */ /* 0x000fe20000000a00 */
[----:B------:R-:W1:Y:S01]  /*76c0*/  LDC R20, c[0x0][0x144] ;  /* 0x00005100ff147b82 */ /* 0x000e620000000800 */
[----:B------:R-:W-:Y:S01]  /*76d0*/  ISETP.NE.U32.AND P0, PT, RZ, UR6, PT ;  /* 0x00000006ff007c0c */ /* 0x000fe2000bf05070 */
[----:B------:R-:W2:Y:S01]  /*76e0*/  S2R R13, SR_CTAID.Y ;  /* 0x00000000000d7919 */ /* 0x000ea20000002600 */
[----:B------:R-:W-:Y:S01]  /*76f0*/  ULDC UR8, c[0x0][0x150] ;  /* 0x0000540000087ab9 */ /* 0x000fe20000000800 */
[----:B------:R-:W-:Y:S01]  /*7700*/  ULDC UR9, c[0x0][0x630] ;  /* 0x00018c0000097ab9 */ /* 0x000fe20000000800 */
[----:B------:R-:W-:Y:S01]  /*7710*/  ISETP.NE.AND.EX P0, PT, RZ, UR7, PT, P0 ;  /* 0x00000007ff007c0c */ /* 0x000fe2000bf05300 */
[----:B------:R-:W-:Y:S01]  /*7720*/  IMAD.MOV.U32 R4, RZ, RZ, R16 ;  /* 0x000000ffff047224 */ /* 0x000fe200078e0010 */
[----:B0-----:R-:W-:-:S05]  /*7730*/  I2FP.F32.U32 R5, R15 ;  /* 0x0000000f00057245 */ /* 0x001fca0000201000 */
[----:B------:R-:W-:Y:S01]  /*7740*/  FMUL R21, R5, UR8 ;  /* 0x0000000805157c20 */ /* 0x000fe20008400000 */
[----:B------:R-:W-:-:S05]  /*7750*/  IMAD.MOV.U32 R5, RZ, RZ, R17 ;  /* 0x000000ffff057224 */ /* 0x000fca00078e0011 */
[----:B--2---:R-:W-:Y:S05]  /*7760*/  @!P0 BRA `(.L_x_175) ;  /* 0x0000000000288947 */ /* 0x004fea0003800000 */
[----:B------:R-:W-:Y:S02]  /*7770*/  ULDC UR8, c[0x0][0x634] ;  /* 0x00018d0000087ab9 */ /* 0x000fe40000000800 */
[----:B------:R-:W-:-:S05]  /*7780*/  IADD3 R5, P0, R16, UR8, RZ ;  /* 0x0000000810057c10 */ /* 0x000fca000ff1e0ff */
[----:B------:R-:W-:-:S04]  /*7790*/  IMAD.X R19, RZ, RZ, R17, P0 ;  /* 0x000000ffff137224 */ /* 0x000fc800000e0611 */
[----:B------:R-:W-:-:S04]  /*77a0*/  IMAD.WIDE.U32 R6, R19, UR6, RZ ;  /* 0x0000000613067c25 */ /* 0x000fc8000f8e00ff */
[----:B------:R-:W-:-:S04]  /*77b0*/  IMAD.WIDE.U32 R6, P0, R5, UR7, R6 ;  /* 0x0000000705067c25 */ /* 0x000fc8000f800006 */
[----:B------:R-:W-:-:S04]  /*77c0*/  IMAD.WIDE.U32 R4, R5, UR6, RZ ;  /* 0x0000000605047c25 */ /* 0x000fc8000f8e00ff */
[----:B------:R-:W-:Y:S01]  /*77d0*/  IMAD.MOV.U32 R4, RZ, RZ, R7 ;  /* 0x000000ffff047224 */ /* 0x000fe200078e0007 */
[----:B------:R-:W-:Y:S01]  /*77e0*/  IADD3 RZ, P1, R5, R6, RZ ;  /* 0x0000000605ff7210 */ /* 0x000fe20007f3e0ff */
[----:B------:R-:W-:-:S04]  /*77f0*/  IMAD.X R5, RZ, RZ, RZ, P0 ;  /* 0x000000ffff057224 */ /* 0x000fc800000e06ff */
[----:B------:R-:W-:-:S08]  /*7800*/  IMAD.WIDE.U32.X R4, R19, UR7, R4, P1 ;  /* 0x0000000713047c25 */ /* 0x000fd000088e0404 */
.L_x_175:
[--C-:B------:R-:W-:Y:S01]  /*7810*/  SHF.R.U64 R14, R4, UR9, R5.reuse ;  /* 0x00000009040e7c19 */ /* 0x100fe20008001205 */
[----:B------:R-:W0:Y:S01]  /*7820*/  F2I.U32.TRUNC.NTZ R21, R21 ;  /* 0x0000001500157305 */ /* 0x000e22000020f000 */
[----:B------:R-:W-:Y:S01]  /*7830*/  SHF.R.U32.HI R4, RZ, UR9, R5 ;  /* 0x00000009ff047c19 */ /* 0x000fe20008011605 */
[----:B------:R-:W-:Y:S01]  /*7840*/  ULDC.64 UR6, c[0x0][0x620] ;  /* 0x0001880000067ab9 */ /* 0x000fe20000000a00 */
[----:B------:R-:W-:Y:S01]  /*7850*/  IADD3 R7, P0, RZ, -R14, RZ ;  /* 0x8000000eff077210 */ /* 0x000fe20007f1e0ff */
[----:B------:R-:W-:Y:S01]  /*7860*/  ULDC.64 UR8, c[0x0][0x640] ;  /* 0x0001900000087ab9 */ /* 0x000fe20000000a00 */
[----:B------:R-:W2:Y:S03]  /*7870*/  LDC R22, c[0x0][0x148] ;  /* 0x00005200ff167b82 */ /* 0x000ea60000000800 */
[----:B------:R-:W-:Y:S01]  /*7880*/  IMAD.X R4, RZ, RZ, ~R4, P0 ;  /* 0x000000ffff047224 */ /* 0x000fe200000e0e04 */
[----:B------:R-:W-:-:S03]  /*7890*/  ISETP.NE.U32.AND P0, PT, RZ, UR8, PT ;  /* 0x00000008ff007c0c */ /* 0x000fc6000bf05070 */
[----:B------:R-:W-:Y:S01]  /*78a0*/  IMAD R6, R4, UR6, RZ ;  /* 0x0000000604067c24 */ /* 0x000fe2000f8e02ff */
[----:B------:R-:W-:Y:S01]  /*78b0*/  ISETP.NE.AND.EX P0, PT, RZ, UR9, PT, P0 ;  /* 0x00000009ff007c0c */ /* 0x000fe2000bf05300 */
[----:B------:R-:W-:Y:S01]  /*78c0*/  IMAD.WIDE.U32 R4, R7, UR6, R16 ;  /* 0x0000000607047c25 */ /* 0x000fe2000f8e0010 */
[----:B------:R-:W-:-:S03]  /*78d0*/  ULDC UR6, c[0x0][0x618] ;  /* 0x0001860000067ab9 */ /* 0x000fc60000000800 */
[----:B------:R-:W-:Y:S01]  /*78e0*/  IMAD R7, R7, UR7, R6 ;  /* 0x0000000707077c24 */ /* 0x000fe2000f8e0206 */
[----:B------:R-:W-:Y:S01]  /*78f0*/  ULDC UR7, c[0x0][0x154] ;  /* 0x0000550000077ab9 */ /* 0x000fe20000000800 */
[----:B0-----:R-:W-:Y:S02]  /*7900*/  IMAD.MOV R6, RZ, RZ, -R21 ;  /* 0x000000ffff067224 */ /* 0x001fe400078e0a15 */
[----:B------:R-:W-:Y:S02]  /*7910*/  IMAD.IADD R5, R5, 0x1, R7 ;  /* 0x0000000105057824 */ /* 0x000fe400078e0207 */
[----:B-1----:R-:W-:Y:S01]  /*7920*/  IMAD R15, R20, R6, R15 ;  /* 0x00000006140f7224 */ /* 0x002fe200078e020f */
[----:B------:R-:W-:Y:S02]  /*7930*/  I2FP.F32.U32 R6, R13 ;  /* 0x0000000d00067245 */ /* 0x000fe40000201000 */
[--C-:B------:R-:W-:Y:S02]  /*7940*/  SHF.R.U64 R19, R4, UR6, R5.reuse ;  /* 0x0000000604137c19 */ /* 0x100fe40008001205 */
[----:B------:R-:W-:Y:S01]  /*7950*/  SHF.R.U32.HI R4, RZ, UR6, R5 ;  /* 0x00000006ff047c19 */ /* 0x000fe20008011605 */
[----:B------:R-:W-:Y:S01]  /*7960*/  FMUL R6, R6, UR7 ;  /* 0x0000000706067c20 */ /* 0x000fe20008400000 */
[----:B------:R-:W-:-:S02]  /*7970*/  ULDC UR6, c[0x0][0x608] ;  /* 0x0001820000067ab9 */ /* 0x000fc40000000800 */
[--C-:B------:R-:W-:Y:S01]  /*7980*/  SHF.R.U64 R21, R19, UR6, R4.reuse ;  /* 0x0000000613157c19 */ /* 0x100fe20008001204 */
[----:B------:R0:W1:Y:S01]  /*7990*/  F2I.U32.TRUNC.NTZ R24, R6 ;  /* 0x0000000600187305 */ /* 0x000062000020f000 */
[----:B------:R-:W-:Y:S01]  /*79a0*/  SHF.R.U32.HI R4, RZ, UR6, R4 ;  /* 0x00000006ff047c19 */ /* 0x000fe20008011604 */
[----:B------:R-:W-:-:S03]  /*79b0*/  ULDC UR6, c[0x0][0x658] ;  /* 0x0001960000067ab9 */ /* 0x000fc60000000800 */
[--C-:B------:R-:W-:Y:S02]  /*79c0*/  SHF.R.U64 R20, R21, UR6, R4.reuse ;  /* 0x0000000615147c19 */ /* 0x100fe40008001204 */
[----:B------:R-:W-:-:S03]  /*79d0*/  SHF.R.U32.HI R23, RZ, UR6, R4 ;  /* 0x00000006ff177c19 */ /* 0x000fc60008011604 */
[----:B------:R-:W-:Y:S02]  /*79e0*/  IMAD.MOV.U32 R4, RZ, RZ, R20 ;  /* 0x000000ffff047224 */ /* 0x000fe400078e0014 */
[----:B------:R-:W-:Y:S01]  /*79f0*/  IMAD.MOV.U32 R5, RZ, RZ, R23 ;  /* 0x000000ffff057224 */ /* 0x000fe200078e0017 */
[----:B0-----:R-:W-:Y:S06]  /*7a00*/  @!P0 BRA `(.L_x_176) ;  /* 0x0000000000288947 */ /* 0x001fec0003800000 */
        /* <DEDUP_REMOVED lines=10> */
.L_x_176:
[----:B------:R-:W-:Y:S01]  /*7ab0*/  ISETP.NE.AND P0, PT, R2, 0x1, PT ;  /* 0x000000010200780c */ /* 0x000fe20003f05270 */
[----:B------:R-:W-:Y:S01]  /*7ac0*/  ULDC UR6, c[0x0][0x648] ;  /* 0x0001920000067ab9 */ /* 0x000fe20000000800 */
[----:B------:R-:W-:Y:S01]  /*7ad0*/  LOP3.LUT R21, R21, UR21, RZ, 0xc0, !PT ;  /* 0x0000001515157c12 */ /* 0x000fe2000f8ec0ff */
[----:B-1----:R-:W-:Y:S01]  /*7ae0*/  IMAD.MOV R24, RZ, RZ, -R24 ;  /* 0x000000ffff187224 */ /* 0x002fe200078e0a18 */
[----:B------:R-:W-:Y:S01]  /*7af0*/  SHF.R.U64 R4, R4, UR6, R5 ;  /* 0x0000000604047c19 */ /* 0x000fe20008001205 */
[----:B------:R-:W-:Y:S01]  /*7b00*/  ULDC UR6, c[0x0][0x638] ;  /* 0x00018e0000067ab9 */ /* 0x000fe20000000800 */
[----:B------:R-:W-:Y:S01]  /*7b10*/  LOP3.LUT R19, R19, UR4, RZ, 0xc0, !PT ;  /* 0x0000000413137c12 */ /* 0x000fe2000f8ec0ff */
[----:B------:R-:W-:Y:S01]  /*7b20*/  ULDC UR7, c[0x0][0x610] ;  /* 0x0001840000077ab9 */ /* 0x000fe20000000800 */
[----:B------:R-:W-:Y:S02]  /*7b30*/  IMAD.MOV.U32 R6, RZ, RZ, R14 ;  /* 0x000000ffff067224 */ /* 0x000fe400078e000e */
[----:B------:R-:W-:-:S02]  /*7b40*/  IMAD.MOV R5, RZ, RZ, -R4 ;  /* 0x000000ffff057224 */ /* 0x000fc400078e0a04 */
[----:B------:R-:W-:Y:S02]  /*7b50*/  IMAD R4, R4, UR5, R21 ;  /* 0x0000000504047c24 */ /* 0x000fe4000f8e0215 */
[----:B--2---:R-:W-:Y:S02]  /*7b60*/  @P0 IMAD R15, R22, R24, R13 ;  /* 0x00000018160f0224 */ /* 0x004fe400078e020d */
[----:B------:R-:W-:Y:S01]  /*7b70*/  IMAD R20, R5, UR6, R20 ;  /* 0x0000000605147c24 */ /* 0x000fe2000f8e0214 */
[----:B------:R-:W-:Y:S01]  /*7b80*/  ULDC UR6, c[0x0][0x600] ;  /* 0x0001800000067ab9 */ /* 0x000fe20000000800 */
[----:B------:R-:W-:Y:S02]  /*7b90*/  IMAD R15, R4, UR7, R15 ;  /* 0x00000007040f7c24 */ /* 0x000fe4000f8e020f */
[----:B------:R-:W-:Y:S02]  /*7ba0*/  IMAD R20, R20, UR6, R19 ;  /* 0x0000000614147c24 */ /* 0x000fe4000f8e0213 */
[----:B------:R-:W-:-:S03]  /*7bb0*/  IMAD.MOV.U32 R4, RZ, RZ, 0x1 ;  /* 0x00000001ff047424 */ /* 0x000fc600078e00ff */
[----:B------:R-:W-:Y:S02]  /*7bc0*/  SEL R13, R20, R15, !P0 ;  /* 0x0000000f140d7207 */ /* 0x000fe40004000000 */
[----:B------:R-:W-:-:S07]  /*7bd0*/  SEL R19, R15, R20, !P0 ;  /* 0x000000140f137207 */ /* 0x000fce0004000000 */
.L_x_174:
[----:B------:R-:W-:Y:S05]  /*7be0*/  BSYNC B1 ;  /* 0x0000000000017941 */ /* 0x000fea0003800000 */
.L_x_173:
[----:B------:R-:W-:-:S13]  /*7bf0*/  LOP3.LUT P0, RZ, R4, 0xff, RZ, 0xc0, !PT ;  /* 0x000000ff04ff7812 */ /* 0x000fda000780c0ff */
[----:B------:R-:W-:Y:S05]  /*7c00*/  @P0 BRA `(.L_x_177) ;  /* 0xfffffff4000c0947 */ /* 0x000fea000383ffff */
[----:B------:R-:W-:Y:S05]  /*7c10*/  BSYNC B0 ;  /* 0x0000000000007941 */ /* 0x000fea0003800000 */
.L_x_166:
[----:B------:R-:W-:-:S03]  /*7c20*/  UMOV UR6, 0xffffffff ;  /* 0xffffffff00067882 */ /* 0x000fc60000000000 */
[----:B------:R-:W-:Y:S05]  /*7c30*/  BRA.DIV UR6, `(.L_x_178) ;  /* 0x0000000206cc7947 */ /* 0x000fea000b800000 */
[----:B------:R-:W-:-:S13]  /*7c40*/  ELECT P6, URZ, PT ;  /* 0x00000000003f782f */ /* 0x000fda00038c0000 */
.L_x_190:
[----:B------:R-:W-:Y:S04]  /*7c50*/  BSSY B0, `(.L_x_179) ;  /* 0x0000019000007945 */ /* 0x000fe80003800000 */
[----:B------:R-:W-:Y:S05]  /*7c60*/  @!P6 BRA `(.L_x_180) ;  /* 0x00000000005ce947 */ /* 0x000fea0003800000 */
[----:B------:R-:W-:-:S04]  /*7c70*/  LOP3.LUT R18, R18, 0x2, RZ, 0xfc, !PT ;  /* 0x0000000212127812 */ /* 0x000fc800078efcff */
[----:B------:R-:W-:-:S13]  /*7c80*/  ISETP.NE.AND P0, PT, R18, 0x3, PT ;  /* 0x000000031200780c */ /* 0x000fda0003f05270 */
[----:B------:R-:W-:Y:S05]  /*7c90*/  @!P0 BRA `(.L_x_181) ;  /* 0x0000000000048947 */ /* 0x000fea0003800000 */
[----:B------:R-:W-:Y:S01]  /*7ca0*/  BPT.TRAP 0x1 ;  /* 0x000000040000795c */ /* 0x000fe20000300000 */
.L_x_181:
[----:B------:R-:W0:Y:S01]  /*7cb0*/  S2R R3, SR_CgaCtaId ;  /* 0x0000000000037919 */ /* 0x000e220000008800 */
[----:B------:R-:W-:Y:S02]  /*7cc0*/  MOV R0, 0x400 ;  /* 0x0000040000007802 */ /* 0x000fe40000000f00 */
[----:B------:R-:W-:Y:S02]  /*7cd0*/  SHF.L.U32 R2, R10, 0x1f, RZ ;  /* 0x0000001f0a027819 */ /* 0x000fe400000006ff */
[----:B0-----:R-:W-:-:S05]  /*7ce0*/  LEA R0, R3, R0, 0x18 ;  /* 0x0000000003007211 */ /* 0x001fca00078ec0ff */
[----:B------:R-:W-:-:S04]  /*7cf0*/  VIADD R0, R0, 0x10 ;  /* 0x0000001000007836 */ /* 0x000fc80000000000 */
[C---:B------:R-:W-:Y:S02]  /*7d00*/  IMAD R5, R9.reuse, 0x8, R0 ;  /* 0x0000000809057824 */ /* 0x040fe400078e0200 */
[----:B------:R-:W-:Y:S02]  /*7d10*/  VIADD R9, R9, 0x1 ;  /* 0x0000000109097836 */ /* 0x000fe40000000000 */
[----:B------:R-:W0:Y:S03]  /*7d20*/  SYNCS.PHASECHK.TRANS64.TRYWAIT P0, [R5+URZ], R2 ;  /* 0x00000002050075a7 */ /* 0x000e26000800017f */
[----:B------:R-:W-:-:S04]  /*7d30*/  ISETP.NE.AND P1, PT, R9, 0x2, PT ;  /* 0x000000020900780c */ /* 0x000fc80003f25270 */
[----:B------:R-:W-:Y:S02]  /*7d40*/  SEL R3, RZ, 0x1, P1 ;  /* 0x00000001ff037807 */ /* 0x000fe40000800000 */
[----:B------:R-:W-:Y:S02]  /*7d50*/  SEL R9, R9, RZ, P1 ;  /* 0x000000ff09097207 */ /* 0x000fe40000800000 */
[----:B------:R-:W-:Y:S01]  /*7d60*/  LOP3.LUT R3, R10, R3, RZ, 0x3c, !PT ;  /* 0x000000030a037212 */ /* 0x000fe200078e3cff */
[----:B0-----:R-:W-:Y:S06]  /*7d70*/  @!P0 BRA `(.L_x_182) ;  /* 0x00000000009c8947 */ /* 0x001fec0003800000 */
.L_x_191:
[----:B------:R-:W-:Y:S01]  /*7d80*/  IMAD R9, R9, 0x8, R0 ;  /* 0x0000000809097824 */ /* 0x000fe200078e0200 */
[----:B------:R-:W-:-:S07]  /*7d90*/  SHF.L.U32 R0, R3, 0x1f, RZ ;  /* 0x0000001f03007819 */ /* 0x000fce00000006ff */
.L_x_183:
[----:B-1----:R1:W2:Y:S02]  /*7da0*/  SYNCS.PHASECHK.TRANS64.TRYWAIT P0, [R9+URZ], R0 ;  /* 0x00000000090075a7 */ /* 0x0022a4000800017f */
[----:B--2---:R-:W-:Y:S05]  /*7db0*/  @!P0 NANOSLEEP.SYNCS 0x989680 ;  /* 0x009896800000895d */ /* 0x004fea0003900000 */
[----:B------:R-:W2:Y:S02]  /*7dc0*/  @!P0 SYNCS.PHASECHK.TRANS64 P0, [R9+URZ], R0 ;  /* 0x00000000090085a7 */ /* 0x000ea4000800007f */
[----:B--2---:R-:W-:Y:S05]  /*7dd0*/  @!P0 BRA `(.L_x_183) ;  /* 0xfffffffc00f08947 */ /* 0x004fea000383ffff */
.L_x_180:
[----:B------:R-:W-:Y:S05]  /*7de0*/  BSYNC B0 ;  /* 0x0000000000007941 */ /* 0x000fea0003800000 */
.L_x_179:
[----:B------:R-:W-:Y:S05]  /*7df0*/  EXIT ;  /* 0x000000000000794d */ /* 0x000fea0003800000 */
.L_x_21:
[----:B-1----:R1:W2:Y:S02]  /*7e00*/  SYNCS.PHASECHK.TRANS64.TRYWAIT P1, [R3+URZ], R0 ;  /* 0x00000000030075a7 */ /* 0x0022a4000802017f */
[----:B--2---:R-:W-:Y:S05]  /*7e10*/  @!P1 NANOSLEEP.SYNCS 0x989680 ;  /* 0x009896800000995d */ /* 0x004fea0003900000 */
[----:B------:R-:W2:Y:S02]  /*7e20*/  @!P1 SYNCS.PHASECHK.TRANS64 P1, [R3+URZ], R0 ;  /* 0x00000000030095a7 */ /* 0x000ea4000802007f */
[----:B--2---:R-:W-:Y:S05]  /*7e30*/  @!P1 BRA `(.L_x_21) ;  /* 0xfffffffc00f09947 */ /* 0x004fea000383ffff */
[----:B------:R-:W-:Y:S05]  /*7e40*/  BRA `(.L_x_20) ;  /* 0xffffff98004c7947 */ /* 0x000fea000383ffff */
.L_x_26:
[----:B-1----:R1:W2:Y:S02]  /*7e50*/  SYNCS.PHASECHK.TRANS64.TRYWAIT P1, [R5+URZ], R4 ;  /* 0x00000004050075a7 */ /* 0x0022a4000802017f */
[----:B--2---:R-:W-:Y:S05]  /*7e60*/  @!P1 NANOSLEEP.SYNCS 0x989680 ;  /* 0x009896800000995d */ /* 0x004fea0003900000 */
[----:B------:R-:W2:Y:S02]  /*7e70*/  @!P1 SYNCS.PHASECHK.TRANS64 P1, [R5+URZ], R4 ;  /* 0x00000004050095a7 */ /* 0x000ea4000802007f */
[----:B--2---:R-:W-:Y:S05]  /*7e80*/  @!P1 BRA `(.L_x_26) ;  /* 0xfffffffc00f09947 */ /* 0x004fea000383ffff */
[----:B------:R-:W-:Y:S05]  /*7e90*/  BRA `(.L_x_25) ;  /* 0xffffff9c00287947 */ /* 0x000fea000383ffff */
.L_x_167:
[----:B------:R-:W-:Y:S01]  /*7ea0*/  BSSY B1, `(.L_x_184) ;  /* 0x0000006000017945 */ /* 0x000fe20003800000 */
[----:B------:R-:W-:-:S07]  /*7eb0*/  IMAD.MOV.U32 R15, RZ, RZ, -0x1 ;  /* 0xffffffffff0f7424 */ /* 0x000fce00078e00ff */
[----:B------:R-:W-:Y:S05]  /*7ec0*/  WARPSYNC.COLLECTIVE R15, `(.L_x_185) ;  /* 0x000000000f0c7348 */ /* 0x000fea0003c00000 */
[----:B------:R-:W-:Y:S02]  /*7ed0*/  ELECT P6, UR62, PT ;  /* 0x00000000003e782f */ /* 0x000fe400038c0000 */
[----:B------:R-:W-:Y:S01]  /*7ee0*/  MOV R14, UR62 ;  /* 0x0000003e000e7c02 */ /* 0x000fe20008000f00 */
[----:B------:R-:W-:Y:S10]  /*7ef0*/  ENDCOLLECTIVE ;  /* 0x000000000000791b */ /* 0x000ff40003800000 */
.L_x_185:
[----:B------:R-:W-:Y:S05]  /*7f00*/  BSYNC B1 ;  /* 0x0000000000017941 */ /* 0x000fea0003800000 */
.L_x_184:
[----:B------:R-:W-:Y:S05]  /*7f10*/  BRA `(.L_x_186) ;  /* 0xfffffff000547947 */ /* 0x000fea000383ffff */
.L_x_170:
[----:B-1----:R1:W2:Y:S02]  /*7f20*/  SYNCS.PHASECHK.TRANS64.TRYWAIT P0, [R20+URZ+0x10], R13 ;  /* 0x0000100d140075a7 */ /* 0x0022a4000800017f */
[----:B--2---:R-:W-:Y:S05]  /*7f30*/  @!P0 NANOSLEEP.SYNCS 0x989680 ;  /* 0x009896800000895d */ /* 0x004fea0003900000 */
[----:B------:R-:W2:Y:S02]  /*7f40*/  @!P0 SYNCS.PHASECHK.TRANS64 P0, [R20+URZ+0x10], R13 ;  /* 0x0000100d140085a7 */ /* 0x000ea4000800007f */
[----:B--2---:R-:W-:Y:S05]  /*7f50*/  @!P0 BRA `(.L_x_170) ;  /* 0xfffffffc00f08947 */ /* 0x004fea000383ffff */
[----:B------:R-:W-:Y:S05]  /*7f60*/  BRA `(.L_x_187) ;  /* 0xfffffff000987947 */ /* 0x000fea000383ffff */
.L_x_178:
[----:B------:R-:W-:Y:S01]  /*7f70*/  BSSY B0, `(.L_x_188) ;  /* 0x0000006000007945 */ /* 0x000fe20003800000 */
[----:B------:R-:W-:-:S07]  /*7f80*/  IMAD.MOV.U32 R15, RZ, RZ, -0x1 ;  /* 0xffffffffff0f7424 */ /* 0x000fce00078e00ff */
[----:B------:R-:W-:Y:S05]  /*7f90*/  WARPSYNC.COLLECTIVE R15, `(.L_x_189) ;  /* 0x000000000f0c7348 */ /* 0x000fea0003c00000 */
[----:B------:R-:W-:Y:S02]  /*7fa0*/  ELECT P6, UR62, PT ;  /* 0x00000000003e782f */ /* 0x000fe400038c0000 */
[----:B------:R-:W-:Y:S01]  /*7fb0*/  MOV R14, UR62 ;  /* 0x0000003e000e7c02 */ /* 0x000fe20008000f00 */
[----:B------:R-:W-:Y:S10]  /*7fc0*/  ENDCOLLECTIVE ;  /* 0x000000000000791b */ /* 0x000ff40003800000 */
.L_x_189:
[----:B------:R-:W-:Y:S05]  /*7fd0*/  BSYNC B0 ;  /* 0x0000000000007941 */ /* 0x000fea0003800000 */
.L_x_188:
[----:B------:R-:W-:Y:S05]  /*7fe0*/  BRA `(.L_x_190) ;  /* 0xfffffffc00187947 */ /* 0x000fea000383ffff */
.L_x_182:
[----:B0-----:R0:W1:Y:S02]  /*7ff0*/  SYNCS.PHASECHK.TRANS64.TRYWAIT P0, [R5+URZ], R2 ;  /* 0x00000002050075a7 */ /* 0x001064000800017f */
[----:B-1----:R-:W-:Y:S05]  /*8000*/  @!P0 NANOSLEEP.SYNCS 0x989680 ;  /* 0x009896800000895d */ /* 0x002fea0003900000 */
[----:B------:R-:W1:Y:S02]  /*8010*/  @!P0 SYNCS.PHASECHK.TRANS64 P0, [R5+URZ], R2 ;  /* 0x00000002050085a7 */ /* 0x000e64000800007f */
[----:B-1----:R-:W-:Y:S05]  /*8020*/  @!P0 BRA `(.L_x_182) ;  /* 0xfffffffc00f08947 */ /* 0x002fea000383ffff */
[----:B------:R-:W-:Y:S05]  /*8030*/  BRA `(.L_x_191) ;  /* 0xfffffffc00507947 */ /* 0x000fea000383ffff */
.L_x_192:
[----:B------:R-:W-:-:S00]  /*8040*/  BRA `(.L_x_192) ;  /* 0xfffffffc00fc7947 */ /* 0x000fc0000383ffff */
[----:B------:R-:W-:-:S00]  /*8050*/  NOP ;  /* 0x0000000000007918 */ /* 0x000fc00000000000 */
        /* <DEDUP_REMOVED lines=10> */
.L_x_193:


//--------------------- .nv.global.init           --------------------------
	.section	.nv.global.init,"aw",@progbits
.nv.global.init:
	.type		$str$22,@object
	.size		$str$22,($str$23 - $str$22)
$str$22:
        /*0000*/ 	.byte	0x6b, 0x5f, 0x74, 0x69, 0x6c, 0x65, 0x5f, 0x63, 0x6f, 0x75, 0x6e, 0x74, 0x20, 0x3e, 0x3d, 0x20
        /*0010*/ 	.byte	0x31, 0x00
	.type		$str$23,@object
	.size		$str$23,(__unnamed_1 - $str$23)
$str$23:
        /*0012*/ 	.byte	0x2f, 0x74, 0x6d, 0x70, 0x2f, 0x63, 0x75, 0x74, 0x6c, 0x61, 0x73, 0x73, 0x5f, 0x73, 0x77, 0x65
        /*0022*/ 	.byte	0x65, 0x70, 0x5f, 0x73, 0x72, 0x63, 0x2f, 0x69, 0x6e, 0x63, 0x6c, 0x75, 0x64, 0x65, 0x2f, 0x63
        /*0032*/ 	.byte	0x75, 0x74, 0x6c, 0x61, 0x73, 0x73, 0x2f, 0x67, 0x65, 0x6d, 0x6d, 0x2f, 0x63, 0x6f, 0x6c, 0x6c
        /*0042*/ 	.byte	0x65, 0x63, 0x74, 0x69, 0x76, 0x65, 0x2f, 0x73, 0x6d, 0x39, 0x30, 0x5f, 0x6d, 0x6d, 0x61, 0x5f
        /*0052*/ 	.byte	0x74, 0x6d, 0x61, 0x5f, 0x67, 0x6d, 0x6d, 0x61, 0x5f, 0x73, 0x73, 0x5f, 0x77, 0x61, 0x72, 0x70
        /*0062*/ 	.byte	0x73, 0x70, 0x65, 0x63, 0x69, 0x61, 0x6c, 0x69, 0x7a, 0x65, 0x64, 0x2e, 0x68, 0x70, 0x70, 0x00
	.type		__unnamed_1,@object
	.size		__unnamed_1,(.L_0 - __unnamed_1)
__unnamed_1:
        /*0072*/ 	.byte	0x76, 0x6f, 0x69, 0x64, 0x20, 0x63, 0x75, 0x74, 0x6c, 0x61, 0x73, 0x73, 0x3a, 0x3a, 0x67, 0x65
        /* <DEDUP_REMOVED lines=181> */
.L_0:


//--------------------- .nv.shared._ZN7cutlass13device_kernelINS_4gemm6kernel13GemmUniversalIN4cute5tupleIJiiiiEEENS1_10collective13CollectiveMmaINS1_34MainloopSm90TmaGmmaWarpSpecializedILi2ENS5_IJNS4_1CILi4EEENSA_ILi2EEENSA_ILi1EEEEEENS1_35KernelTmaWarpSpecializedCooperativeEEENS5_IJNSA_ILi128EEESH_NSA_ILi64EEEEEENS_6half_tENS5_IJSD_llEEESK_NS5_IJlSD_lEEENS4_8TiledMMAINS4_8MMA_AtomIJNS4_4SM904GMMA26MMA_64x128x16_F32F16F16_SSILNSQ_5MajorE1ELSS_0ELNSQ_7ScaleInE1ELST_1EEEEEENS4_6LayoutINS5_IJSC_SD_SD_EEENS5_IJSD_NSA_ILi0EEESY_EEEEENS5_IJNS4_10UnderscoreES11_S11_EEEEENS4_23SM90_TMA_LOAD_MULTICASTENS4_14ComposedLayoutINS4_7SwizzleILi3ELi4ELi3EEENS4_18smem_ptr_flag_bitsILi16EEENSW_INS5_IJSI_NSA_ILi8EEEEEENS5_IJSD_SI_EEEEEEEvNS4_8identityES14_NS15_IS17_S19_NSW_INS5_IJS1A_SI_EEENS5_IJSI_SD_EEEEEEEvS1F_EENS_8epilogue10collective6detail29Sm90TmaWarpSpecializedAdapterINS1M_15DefaultEpilogueISK_SM_SM_NS1L_6thread17LinearCombinationISK_Li1EffLNS1Q_9ScaleType4KindE0ELNS_15FloatRoundStyleE2ESK_EENS1_15EpilogueDefaultEEEEEvvEEEEvNT_6ParamsE --------------------------
	.section	.nv.shared._ZN7cutlass13device_kernelINS_4gemm6kernel13GemmUniversalIN4cute5tupleIJiiiiEEENS1_10collective13CollectiveMmaINS1_34MainloopSm90TmaGmmaWarpSpecializedILi2ENS5_IJNS4_1CILi4EEENSA_ILi2EEENSA_ILi1EEEEEENS1_35KernelTmaWarpSpecializedCooperativeEEENS5_IJNSA_ILi128EEESH_NSA_ILi64EEEEEENS_6half_tENS5_IJSD_llEEESK_NS5_IJlSD_lEEENS4_8TiledMMAINS4_8MMA_AtomIJNS4_4SM904GMMA26MMA_64x128x16_F32F16F16_SSILNSQ_5MajorE1ELSS_0ELNSQ_7ScaleInE1ELST_1EEEEEENS4_6LayoutINS5_IJSC_SD_SD_EEENS5_IJSD_NSA_ILi0EEESY_EEEEENS5_IJNS4_10UnderscoreES11_S11_EEEEENS4_23SM90_TMA_LOAD_MULTICASTENS4_14ComposedLayoutINS4_7SwizzleILi3ELi4ELi3EEENS4_18smem_ptr_flag_bitsILi16EEENSW_INS5_IJSI_NSA_ILi8EEEEEENS5_IJSD_SI_EEEEEEEvNS4_8identityES14_NS15_IS17_S19_NSW_INS5_IJS1A_SI_EEENS5_IJSI_SD_EEEEEEEvS1F_EENS_8epilogue10collective6detail29Sm90TmaWarpSpecializedAdapterINS1M_15DefaultEpilogueISK_SM_SM_NS1L_6thread17LinearCombinationISK_Li1EffLNS1Q_9ScaleType4KindE0ELNS_15FloatRoundStyleE2ESK_EENS1_15EpilogueDefaultEEEEEvvEEEEvNT_6ParamsE,"aw",@nobits
	.sectionflags	@""
	.align	16
	.zero		1024


//--------------------- .nv.shared.reserved.0     --------------------------
	.section	.nv.shared.reserved.0,"aw",@nobits
	.weak		__nv_reservedSMEM_offset_0_alias
	.size		__nv_reservedSMEM_offset_0_alias, 0, 0
	.other		__nv_reservedSMEM_offset_0_alias,@"STO_CUDA_RESERVED_SHARED STV_DEFAULT"
__nv_reservedSMEM_offset_0_alias:
	.zero		0


//--------------------- .nv.global                --------------------------
	.section	.nv.global,"aw",@nobits
.nv.global:
	.type		_ZN40_INTERNAL_37056b53_4_k_cu_6593303b_267934cute1_E,@object
	.size		_ZN40_INTERNAL_37056b53_4_k_cu_6593303b_267934cute1_E,(_ZN40_INTERNAL_37056b53_4_k_cu_6593303b_267934cuda3std3__45__cpo6cbeginE - _ZN40_INTERNAL_37056b53_4_k_cu_6593303b_267934cute1_E)
_ZN40_INTERNAL_37056b53_4_k_cu_6593303b_267934cute1_E:
	.zero		1
	.type		_ZN40_INTERNAL_37056b53_4_k_cu_6593303b_267934cuda3std3__45__cpo6cbeginE,@object
	.size		_ZN40_INTERNAL_37056b53_4_k_cu_6593303b_267934cuda3std3__45__cpo6cbeginE,(_ZN40_INTERNAL_37056b53_4_k_cu_6593303b_267934cuda3std3__48in_placeE - _ZN40_INTERNAL_37056b53_4_k_cu_6593303b_267934cuda3std3__45__cpo6cbeginE)
_ZN40_INTERNAL_37056b53_4_k_cu_6593303b_267934cuda3std3__45__cpo6cbeginE:
	.zero		1
	.type		_ZN40_INTERNAL_37056b53_4_k_cu_6593303b_267934cuda3std3__48in_placeE,@object
	.size		_ZN40_INTERNAL_37056b53_4_k_cu_6593303b_267934cuda3std3__48in_placeE,(_ZN40_INTERNAL_37056b53_4_k_cu_6593303b_267934cuda3std6ranges3__45__cpo9iter_moveE - _ZN40_INTERNAL_37056b53_4_k_cu_6593303b_267934cuda3std3__48in_placeE)
_ZN40_INTERNAL_37056b53_4_k_cu_6593303b_267934cuda3std3__48in_placeE:
	.zero		1
	.type		_ZN40_INTERNAL_37056b53_4_k_cu_6593303b_267934cuda3std6ranges3__45__cpo9iter_moveE,@object
	.size		_ZN40_INTERNAL_37056b53_4_k_cu_6593303b_267934cuda3std6ranges3__45__cpo9iter_moveE,(_ZN40_INTERNAL_37056b53_4_k_cu_6593303b_267934cuda3std3__45__cpo5beginE - _ZN40_INTERNAL_37056b53_4_k_cu_6593303b_267934cuda3std6ranges3__45__cpo9iter_moveE)
_ZN40_INTERNAL_37056b53_4_k_cu_6593303b_267934cuda3std6ranges3__45__cpo9iter_moveE:
	.zero		1
	.type		_ZN40_INTERNAL_37056b53_4_k_cu_6593303b_267934cuda3std3__45__cpo5beginE,@object
	.size		_ZN40_INTERNAL_37056b53_4_k_cu_6593303b_267934cuda3std3__45__cpo5beginE,(_ZN40_INTERNAL_37056b53_4_k_cu_6593303b_267934cuda3std3__442_GLOBAL__N__37056b53_4_k_cu_6593303b_267936ignoreE - _ZN40_INTERNAL_37056b53_4_k_cu_6593303b_267934cuda3std3__45__cpo5beginE)
_ZN40_INTERNAL_37056b53_4_k_cu_6593303b_267934cuda3std3__45__cpo5beginE:
	.zero		1
	.type		_ZN40_INTERNAL_37056b53_4_k_cu_6593303b_267934cuda3std3__442_GLOBAL__N__37056b53_4_k_cu_6593303b_267936ignoreE,@object
	.size		_ZN40_INTERNAL_37056b53_4_k_cu_6593303b_267934cuda3std3__442_GLOBAL__N__37056b53_4_k_cu_6593303b_267936ignoreE,(_ZN40_INTERNAL_37056b53_4_k_cu_6593303b_267934cute7productE - _ZN40_INTERNAL_37056b53_4_k_cu_6593303b_267934cuda3std3__442_GLOBAL__N__37056b53_4_k_cu_6593303b_267936ignoreE)
_ZN40_INTERNAL_37056b53_4_k_cu_6593303b_267934cuda3std3__442_GLOBAL__N__37056b53_4_k_cu_6593303b_267936ignoreE:
	.zero		1
	.type		_ZN40_INTERNAL_37056b53_4_k_cu_6593303b_267934cute7productE,@object
	.size		_ZN40_INTERNAL_37056b53_4_k_cu_6593303b_267934cute7productE,(_ZN40_INTERNAL_37056b53_4_k_cu_6593303b_267934cuda3std3__45__cpo3endE - _ZN40_INTERNAL_37056b53_4_k_cu_6593303b_267934cute7productE)
_ZN40_INTERNAL_37056b53_4_k_cu_6593303b_267934cute7productE:
	.zero		1
	.type		_ZN40_INTERNAL_37056b53_4_k_cu_6593303b_267934cuda3std3__45__cpo3endE,@object
	.size		_ZN40_INTERNAL_37056b53_4_k_cu_6593303b_267934cuda3std3__45__cpo3endE,(_ZN40_INTERNAL_37056b53_4_k_cu_6593303b_267934cuda3std3__419piecewise_constructE - _ZN40_INTERNAL_37056b53_4_k_cu_6593303b_267934cuda3std3__45__cpo3endE)
_ZN40_INTERNAL_37056b53_4_k_cu_6593303b_267934cuda3std3__45__cpo3endE:
	.zero		1
	.type		_ZN40_INTERNAL_37056b53_4_k_cu_6593303b_267934cuda3std3__419piecewise_constructE,@object
	.size		_ZN40_INTERNAL_37056b53_4_k_cu_6593303b_267934cuda3std3__419piecewise_constructE,(_ZN40_INTERNAL_37056b53_4_k_cu_6593303b_267934cuda3std3__45__cpo4cendE - _ZN40_INTERNAL_37056b53_4_k_cu_6593303b_267934cuda3std3__419piecewise_constructE)
_ZN40_INTERNAL_37056b53_4_k_cu_6593303b_267934cuda3std3__419piecewise_constructE:
	.zero		1
	.type		_ZN40_INTERNAL_37056b53_4_k_cu_6593303b_267934cuda3std3__45__cpo4cendE,@object
	.size		_ZN40_INTERNAL_37056b53_4_k_cu_6593303b_267934cuda3std3__45__cpo4cendE,(_ZN40_INTERNAL_37056b53_4_k_cu_6593303b_267934cuda3std6ranges3__45__cpo4swapE - _ZN40_INTERNAL_37056b53_4_k_cu_6593303b_267934cuda3std3__45__cpo4cendE)
_ZN40_INTERNAL_37056b53_4_k_cu_6593303b_267934cuda3std3__45__cpo4cendE:
	.zero		1
	.type		_ZN40_INTERNAL_37056b53_4_k_cu_6593303b_267934cuda3std6ranges3__45__cpo4swapE,@object
	.size		_ZN40_INTERNAL_37056b53_4_k_cu_6593303b_267934cuda3std6ranges3__45__cpo4swapE,(.L_8 - _ZN40_INTERNAL_37056b53_4_k_cu_6593303b_267934cuda3std6ranges3__45__cpo4swapE)
_ZN40_INTERNAL_37056b53_4_k_cu_6593303b_267934cuda3std6ranges3__45__cpo4swapE:
	.zero		1
.L_8:


//--------------------- .nv.constant0._ZN7cutlass13device_kernelINS_4gemm6kernel13GemmUniversalIN4cute5tupleIJiiiiEEENS1_10collective13CollectiveMmaINS1_34MainloopSm90TmaGmmaWarpSpecializedILi2ENS5_IJNS4_1CILi4EEENSA_ILi2EEENSA_ILi1EEEEEENS1_35KernelTmaWarpSpecializedCooperativeEEENS5_IJNSA_ILi128EEESH_NSA_ILi64EEEEEENS_6half_tENS5_IJSD_llEEESK_NS5_IJlSD_lEEENS4_8TiledMMAINS4_8MMA_AtomIJNS4_4SM904GMMA26MMA_64x128x16_F32F16F16_SSILNSQ_5MajorE1ELSS_0ELNSQ_7ScaleInE1ELST_1EEEEEENS4_6LayoutINS5_IJSC_SD_SD_EEENS5_IJSD_NSA_ILi0EEESY_EEEEENS5_IJNS4_10UnderscoreES11_S11_EEEEENS4_23SM90_TMA_LOAD_MULTICASTENS4_14ComposedLayoutINS4_7SwizzleILi3ELi4ELi3EEENS4_18smem_ptr_flag_bitsILi16EEENSW_INS5_IJSI_NSA_ILi8EEEEEENS5_IJSD_SI_EEEEEEEvNS4_8identityES14_NS15_IS17_S19_NSW_INS5_IJS1A_SI_EEENS5_IJSI_SD_EEEEEEEvS1F_EENS_8epilogue10collective6detail29Sm90TmaWarpSpecializedAdapterINS1M_15DefaultEpilogueISK_SM_SM_NS1L_6thread17LinearCombinationISK_Li1EffLNS1Q_9ScaleType4KindE0ELNS_15FloatRoundStyleE2ESK_EENS1_15EpilogueDefaultEEEEEvvEEEEvNT_6ParamsE --------------------------
	.section	.nv.constant0._ZN7cutlass13device_kernelINS_4gemm6kernel13GemmUniversalIN4cute5tupleIJiiiiEEENS1_10collective13CollectiveMmaINS1_34MainloopSm90TmaGmmaWarpSpecializedILi2ENS5_IJNS4_1CILi4EEENSA_ILi2EEENSA_ILi1EEEEEENS1_35KernelTmaWarpSpecializedCooperativeEEENS5_IJNSA_ILi128EEESH_NSA_ILi64EEEEEENS_6half_tENS5_IJSD_llEEESK_NS5_IJlSD_lEEENS4_8TiledMMAINS4_8MMA_AtomIJNS4_4SM904GMMA26MMA_64x128x16_F32F16F16_SSILNSQ_5MajorE1ELSS_0ELNSQ_7ScaleInE1ELST_1EEEEEENS4_6LayoutINS5_IJSC_SD_SD_EEENS5_IJSD_NSA_ILi0EEESY_EEEEENS5_IJNS4_10UnderscoreES11_S11_EEEEENS4_23SM90_TMA_LOAD_MULTICASTENS4_14ComposedLayoutINS4_7SwizzleILi3ELi4ELi3EEENS4_18smem_ptr_flag_bitsILi16EEENSW_INS5_IJSI_NSA_ILi8EEEEEENS5_IJSD_SI_EEEEEEEvNS4_8identityES14_NS15_IS17_S19_NSW_INS5_IJS1A_SI_EEENS5_IJSI_SD_EEEEEEEvS1F_EENS_8epilogue10collective6detail29Sm90TmaWarpSpecializedAdapterINS1M_15DefaultEpilogueISK_SM_SM_NS1L_6thread17LinearCombinationISK_Li1EffLNS1Q_9ScaleType4KindE0ELNS_15FloatRoundStyleE2ESK_EENS1_15EpilogueDefaultEEEEEvvEEEEvNT_6ParamsE,"a",@progbits
	.sectionflags	@""
	.align	4
.nv.constant0._ZN7cutlass13device_kernelINS_4gemm6kernel13GemmUniversalIN4cute5tupleIJiiiiEEENS1_10collective13CollectiveMmaINS1_34MainloopSm90TmaGmmaWarpSpecializedILi2ENS5_IJNS4_1CILi4EEENSA_ILi2EEENSA_ILi1EEEEEENS1_35KernelTmaWarpSpecializedCooperativeEEENS5_IJNSA_ILi128EEESH_NSA_ILi64EEEEEENS_6half_tENS5_IJSD_llEEESK_NS5_IJlSD_lEEENS4_8TiledMMAINS4_8MMA_AtomIJNS4_4SM904GMMA26MMA_64x128x16_F32F16F16_SSILNSQ_5MajorE1ELSS_0ELNSQ_7ScaleInE1ELST_1EEEEEENS4_6LayoutINS5_IJSC_SD_SD_EEENS5_IJSD_NSA_ILi0EEESY_EEEEENS5_IJNS4_10UnderscoreES11_S11_EEEEENS4_23SM90_TMA_LOAD_MULTICASTENS4_14ComposedLayoutINS4_7SwizzleILi3ELi4ELi3EEENS4_18smem_ptr_flag_bitsILi16EEENSW_INS5_IJSI_NSA_ILi8EEEEEENS5_IJSD_SI_EEEEEEEvNS4_8identityES14_NS15_IS17_S19_NSW_INS5_IJS1A_SI_EEENS5_IJSI_SD_EEEEEEEvS1F_EENS_8epilogue10collective6detail29Sm90TmaWarpSpecializedAdapterINS1M_15DefaultEpilogueISK_SM_SM_NS1L_6thread17LinearCombinationISK_Li1EffLNS1Q_9ScaleType4KindE0ELNS_15FloatRoundStyleE2ESK_EENS1_15EpilogueDefaultEEEEEvvEEEEvNT_6ParamsE:
	.zero		1664


//--------------------- SYMBOLS --------------------------

	.type		.nv.reservedSmem.offset0,@object
	.size		.nv.reservedSmem.offset0,0x4
	.type		__assertfail,@function
